//
// Generated by NVIDIA NVVM Compiler
//
// Compiler Build ID: CL-36424714
// Cuda compilation tools, release 13.0, V13.0.88
// Based on NVVM 20.0.0
//

.version 9.0
.target sm_100
.address_size 64

	// .globl	_Z23attention_fwd_bf16_wmmaILi64EEvPK13__nv_bfloat16S2_S2_PS0_iiiiif
// _ZZ23attention_fwd_bf16_wmmaILi64EEvPK13__nv_bfloat16S2_S2_PS0_iiiiifE10s_wmma_out has been demoted
.extern .shared .align 16 .b8 smem_raw[];

.visible .entry _Z23attention_fwd_bf16_wmmaILi64EEvPK13__nv_bfloat16S2_S2_PS0_iiiiif(
	.param .u64 .ptr .align 1 _Z23attention_fwd_bf16_wmmaILi64EEvPK13__nv_bfloat16S2_S2_PS0_iiiiif_param_0,
	.param .u64 .ptr .align 1 _Z23attention_fwd_bf16_wmmaILi64EEvPK13__nv_bfloat16S2_S2_PS0_iiiiif_param_1,
	.param .u64 .ptr .align 1 _Z23attention_fwd_bf16_wmmaILi64EEvPK13__nv_bfloat16S2_S2_PS0_iiiiif_param_2,
	.param .u64 .ptr .align 1 _Z23attention_fwd_bf16_wmmaILi64EEvPK13__nv_bfloat16S2_S2_PS0_iiiiif_param_3,
	.param .u32 _Z23attention_fwd_bf16_wmmaILi64EEvPK13__nv_bfloat16S2_S2_PS0_iiiiif_param_4,
	.param .u32 _Z23attention_fwd_bf16_wmmaILi64EEvPK13__nv_bfloat16S2_S2_PS0_iiiiif_param_5,
	.param .u32 _Z23attention_fwd_bf16_wmmaILi64EEvPK13__nv_bfloat16S2_S2_PS0_iiiiif_param_6,
	.param .u32 _Z23attention_fwd_bf16_wmmaILi64EEvPK13__nv_bfloat16S2_S2_PS0_iiiiif_param_7,
	.param .u32 _Z23attention_fwd_bf16_wmmaILi64EEvPK13__nv_bfloat16S2_S2_PS0_iiiiif_param_8,
	.param .f32 _Z23attention_fwd_bf16_wmmaILi64EEvPK13__nv_bfloat16S2_S2_PS0_iiiiif_param_9
)
{
	.local .align 16 .b8 	__local_depot0[128];
	.reg .b64 	%SP;
	.reg .b64 	%SPL;
	.reg .pred 	%p<102>;
	.reg .b16 	%rs<52>;
	.reg .b32 	%r<492>;
	.reg .b32 	%f<400>;
	.reg .b64 	%rd<33>;
	// demoted variable
	.shared .align 4 .b8 _ZZ23attention_fwd_bf16_wmmaILi64EEvPK13__nv_bfloat16S2_S2_PS0_iiiiifE10s_wmma_out[1024];
	mov.u64 	%SPL, __local_depot0;
	ld.param.u64 	%rd9, [_Z23attention_fwd_bf16_wmmaILi64EEvPK13__nv_bfloat16S2_S2_PS0_iiiiif_param_0];
	ld.param.u64 	%rd10, [_Z23attention_fwd_bf16_wmmaILi64EEvPK13__nv_bfloat16S2_S2_PS0_iiiiif_param_1];
	ld.param.u64 	%rd11, [_Z23attention_fwd_bf16_wmmaILi64EEvPK13__nv_bfloat16S2_S2_PS0_iiiiif_param_2];
	ld.param.u32 	%r180, [_Z23attention_fwd_bf16_wmmaILi64EEvPK13__nv_bfloat16S2_S2_PS0_iiiiif_param_6];
	ld.param.u32 	%r181, [_Z23attention_fwd_bf16_wmmaILi64EEvPK13__nv_bfloat16S2_S2_PS0_iiiiif_param_7];
	ld.param.u32 	%r182, [_Z23attention_fwd_bf16_wmmaILi64EEvPK13__nv_bfloat16S2_S2_PS0_iiiiif_param_8];
	ld.param.f32 	%f75, [_Z23attention_fwd_bf16_wmmaILi64EEvPK13__nv_bfloat16S2_S2_PS0_iiiiif_param_9];
	add.u64 	%rd1, %SPL, 0;
	add.u64 	%rd2, %SPL, 64;
	mov.u32 	%r183, %ctaid.x;
	shl.b32 	%r1, %r183, 4;
	setp.le.s32 	%p1, %r180, %r1;
	@%p1 bra 	$L__BB0_53;
	mov.u32 	%r184, %ctaid.y;
	sub.s32 	%r2, %r180, %r1;
	min.s32 	%r3, %r2, 16;
	mov.u32 	%r4, %tid.x;
	shl.b32 	%r5, %r182, 4;
	mul.lo.s32 	%r185, %r182, %r180;
	mul.lo.s32 	%r6, %r185, %r184;
	mul.lo.s32 	%r186, %r182, %r181;
	mul.lo.s32 	%r7, %r186, %r184;
	setp.lt.s32 	%p2, %r2, 1;
	@%p2 bra 	$L__BB0_7;
	mov.u32 	%r8, %ntid.x;
	max.s32 	%r9, %r3, 1;
	cvta.to.global.u64 	%rd3, %rd9;
	mov.b32 	%r437, 0;
$L__BB0_3:
	setp.ge.s32 	%p3, %r4, %r182;
	@%p3 bra 	$L__BB0_6;
	mul.lo.s32 	%r12, %r437, %r182;
	add.s32 	%r188, %r1, %r437;
	mad.lo.s32 	%r13, %r188, %r182, %r6;
	mov.u32 	%r438, %r4;
$L__BB0_5:
	add.s32 	%r189, %r438, %r12;
	shl.b32 	%r190, %r189, 1;
	mov.u32 	%r191, smem_raw;
	add.s32 	%r192, %r191, %r190;
	add.s32 	%r193, %r13, %r438;
	mul.wide.s32 	%rd15, %r193, 2;
	add.s64 	%rd16, %rd3, %rd15;
	ld.global.nc.u16 	%rs2, [%rd16];
	st.shared.u16 	[%r192], %rs2;
	add.s32 	%r438, %r438, %r8;
	setp.lt.s32 	%p4, %r438, %r182;
	@%p4 bra 	$L__BB0_5;
$L__BB0_6:
	add.s32 	%r437, %r437, 1;
	setp.eq.s32 	%p5, %r437, %r9;
	@%p5 bra 	$L__BB0_7;
	bra.uni 	$L__BB0_3;
$L__BB0_7:
	setp.gt.s32 	%p6, %r2, 15;
	@%p6 bra 	$L__BB0_13;
	mov.u32 	%r10, %ntid.x;
	mov.u32 	%r196, smem_raw;
	mov.u32 	%r439, %r3;
$L__BB0_9:
	setp.ge.s32 	%p7, %r4, %r182;
	@%p7 bra 	$L__BB0_12;
	mov.f32 	%f76, 0f00000000;
	// begin inline asm
	{  cvt.rn.bf16.f32 %rs3, %f76;}

	// end inline asm
	mul.lo.s32 	%r18, %r439, %r182;
	mov.u32 	%r440, %r4;
$L__BB0_11:
	add.s32 	%r194, %r440, %r18;
	shl.b32 	%r195, %r194, 1;
	add.s32 	%r197, %r196, %r195;
	st.shared.u16 	[%r197], %rs3;
	add.s32 	%r440, %r440, %r10;
	setp.lt.s32 	%p8, %r440, %r182;
	@%p8 bra 	$L__BB0_11;
$L__BB0_12:
	add.s32 	%r439, %r439, 1;
	setp.ne.s32 	%p9, %r439, 16;
	@%p9 bra 	$L__BB0_9;
$L__BB0_13:
	shl.b32 	%r198, %r5, 1;
	mov.u32 	%r199, smem_raw;
	add.s32 	%r22, %r199, %r198;
	shl.b32 	%r200, %r182, 7;
	add.s32 	%r23, %r22, %r200;
	shl.b32 	%r201, %r181, 6;
	add.s32 	%r24, %r23, %r201;
	add.s32 	%r25, %r24, %r200;
	bar.sync 	0;
	setp.ge.s32 	%p10, %r4, %r182;
	mov.u32 	%r26, %ntid.x;
	@%p10 bra 	$L__BB0_46;
	mov.u32 	%r441, %r4;
$L__BB0_15:
	shl.b32 	%r202, %r441, 2;
	add.s32 	%r203, %r25, %r202;
	mov.b32 	%r204, 0;
	st.shared.u32 	[%r203], %r204;
	add.s32 	%r441, %r441, %r26;
	setp.lt.s32 	%p11, %r441, %r182;
	@%p11 bra 	$L__BB0_15;
	mov.u32 	%r442, %r4;
$L__BB0_17:
	add.s32 	%r205, %r442, %r182;
	shl.b32 	%r206, %r205, 2;
	add.s32 	%r207, %r25, %r206;
	mov.b32 	%r208, 0;
	st.shared.u32 	[%r207], %r208;
	add.s32 	%r442, %r442, %r26;
	setp.lt.s32 	%p12, %r442, %r182;
	@%p12 bra 	$L__BB0_17;
	shl.b32 	%r31, %r182, 1;
	mov.u32 	%r443, %r4;
$L__BB0_19:
	add.s32 	%r209, %r443, %r31;
	shl.b32 	%r210, %r209, 2;
	add.s32 	%r211, %r25, %r210;
	mov.b32 	%r212, 0;
	st.shared.u32 	[%r211], %r212;
	add.s32 	%r443, %r443, %r26;
	setp.lt.s32 	%p13, %r443, %r182;
	@%p13 bra 	$L__BB0_19;
	mul.lo.s32 	%r34, %r182, 3;
	mov.u32 	%r444, %r4;
$L__BB0_21:
	add.s32 	%r213, %r444, %r34;
	shl.b32 	%r214, %r213, 2;
	add.s32 	%r215, %r25, %r214;
	mov.b32 	%r216, 0;
	st.shared.u32 	[%r215], %r216;
	add.s32 	%r444, %r444, %r26;
	setp.lt.s32 	%p14, %r444, %r182;
	@%p14 bra 	$L__BB0_21;
	shl.b32 	%r37, %r182, 2;
	mov.u32 	%r445, %r4;
$L__BB0_23:
	add.s32 	%r217, %r445, %r37;
	shl.b32 	%r218, %r217, 2;
	add.s32 	%r219, %r25, %r218;
	mov.b32 	%r220, 0;
	st.shared.u32 	[%r219], %r220;
	add.s32 	%r445, %r445, %r26;
	setp.lt.s32 	%p15, %r445, %r182;
	@%p15 bra 	$L__BB0_23;
	mul.lo.s32 	%r40, %r182, 5;
	mov.u32 	%r446, %r4;
$L__BB0_25:
	add.s32 	%r221, %r446, %r40;
	shl.b32 	%r222, %r221, 2;
	add.s32 	%r223, %r25, %r222;
	mov.b32 	%r224, 0;
	st.shared.u32 	[%r223], %r224;
	add.s32 	%r446, %r446, %r26;
	setp.lt.s32 	%p16, %r446, %r182;
	@%p16 bra 	$L__BB0_25;
	mul.lo.s32 	%r43, %r182, 6;
	mov.u32 	%r447, %r4;
$L__BB0_27:
	add.s32 	%r225, %r447, %r43;
	shl.b32 	%r226, %r225, 2;
	add.s32 	%r227, %r25, %r226;
	mov.b32 	%r228, 0;
	st.shared.u32 	[%r227], %r228;
	add.s32 	%r447, %r447, %r26;
	setp.lt.s32 	%p17, %r447, %r182;
	@%p17 bra 	$L__BB0_27;
	mul.lo.s32 	%r46, %r182, 7;
	mov.u32 	%r448, %r4;
$L__BB0_29:
	add.s32 	%r229, %r448, %r46;
	shl.b32 	%r230, %r229, 2;
	add.s32 	%r231, %r25, %r230;
	mov.b32 	%r232, 0;
	st.shared.u32 	[%r231], %r232;
	add.s32 	%r448, %r448, %r26;
	setp.lt.s32 	%p18, %r448, %r182;
	@%p18 bra 	$L__BB0_29;
	shl.b32 	%r49, %r182, 3;
	mov.u32 	%r449, %r4;
$L__BB0_31:
	add.s32 	%r233, %r449, %r49;
	shl.b32 	%r234, %r233, 2;
	add.s32 	%r235, %r25, %r234;
	mov.b32 	%r236, 0;
	st.shared.u32 	[%r235], %r236;
	add.s32 	%r449, %r449, %r26;
	setp.lt.s32 	%p19, %r449, %r182;
	@%p19 bra 	$L__BB0_31;
	mul.lo.s32 	%r52, %r182, 9;
	mov.u32 	%r450, %r4;
$L__BB0_33:
	add.s32 	%r237, %r450, %r52;
	shl.b32 	%r238, %r237, 2;
	add.s32 	%r239, %r25, %r238;
	mov.b32 	%r240, 0;
	st.shared.u32 	[%r239], %r240;
	add.s32 	%r450, %r450, %r26;
	setp.lt.s32 	%p20, %r450, %r182;
	@%p20 bra 	$L__BB0_33;
	mul.lo.s32 	%r55, %r182, 10;
	mov.u32 	%r451, %r4;
$L__BB0_35:
	add.s32 	%r241, %r451, %r55;
	shl.b32 	%r242, %r241, 2;
	add.s32 	%r243, %r25, %r242;
	mov.b32 	%r244, 0;
	st.shared.u32 	[%r243], %r244;
	add.s32 	%r451, %r451, %r26;
	setp.lt.s32 	%p21, %r451, %r182;
	@%p21 bra 	$L__BB0_35;
	mul.lo.s32 	%r58, %r182, 11;
	mov.u32 	%r452, %r4;
$L__BB0_37:
	add.s32 	%r245, %r452, %r58;
	shl.b32 	%r246, %r245, 2;
	add.s32 	%r247, %r25, %r246;
	mov.b32 	%r248, 0;
	st.shared.u32 	[%r247], %r248;
	add.s32 	%r452, %r452, %r26;
	setp.lt.s32 	%p22, %r452, %r182;
	@%p22 bra 	$L__BB0_37;
	mul.lo.s32 	%r61, %r182, 12;
	mov.u32 	%r453, %r4;
$L__BB0_39:
	add.s32 	%r249, %r453, %r61;
	shl.b32 	%r250, %r249, 2;
	add.s32 	%r251, %r25, %r250;
	mov.b32 	%r252, 0;
	st.shared.u32 	[%r251], %r252;
	add.s32 	%r453, %r453, %r26;
	setp.lt.s32 	%p23, %r453, %r182;
	@%p23 bra 	$L__BB0_39;
	mul.lo.s32 	%r64, %r182, 13;
	mov.u32 	%r454, %r4;
$L__BB0_41:
	add.s32 	%r253, %r454, %r64;
	shl.b32 	%r254, %r253, 2;
	add.s32 	%r255, %r25, %r254;
	mov.b32 	%r256, 0;
	st.shared.u32 	[%r255], %r256;
	add.s32 	%r454, %r454, %r26;
	setp.lt.s32 	%p24, %r454, %r182;
	@%p24 bra 	$L__BB0_41;
	mul.lo.s32 	%r67, %r182, 14;
	mov.u32 	%r455, %r4;
$L__BB0_43:
	add.s32 	%r257, %r455, %r67;
	shl.b32 	%r258, %r257, 2;
	add.s32 	%r259, %r25, %r258;
	mov.b32 	%r260, 0;
	st.shared.u32 	[%r259], %r260;
	add.s32 	%r455, %r455, %r26;
	setp.lt.s32 	%p25, %r455, %r182;
	@%p25 bra 	$L__BB0_43;
	mul.lo.s32 	%r70, %r182, 15;
	mov.u32 	%r456, %r4;
$L__BB0_45:
	add.s32 	%r261, %r456, %r70;
	shl.b32 	%r262, %r261, 2;
	add.s32 	%r263, %r25, %r262;
	mov.b32 	%r264, 0;
	st.shared.u32 	[%r263], %r264;
	add.s32 	%r456, %r456, %r26;
	setp.lt.s32 	%p26, %r456, %r182;
	@%p26 bra 	$L__BB0_45;
$L__BB0_46:
	mov.f32 	%f77, 0fFF800000;
	st.local.v4.f32 	[%rd1], {%f77, %f77, %f77, %f77};
	mov.f32 	%f78, 0f00000000;
	st.local.v4.f32 	[%rd2], {%f78, %f78, %f78, %f78};
	st.local.v4.f32 	[%rd1+16], {%f77, %f77, %f77, %f77};
	st.local.v4.f32 	[%rd2+16], {%f78, %f78, %f78, %f78};
	st.local.v4.f32 	[%rd1+32], {%f77, %f77, %f77, %f77};
	st.local.v4.f32 	[%rd2+32], {%f78, %f78, %f78, %f78};
	st.local.v4.f32 	[%rd1+48], {%f77, %f77, %f77, %f77};
	st.local.v4.f32 	[%rd2+48], {%f78, %f78, %f78, %f78};
	setp.gt.s32 	%p27, %r181, 0;
	@%p27 bra 	$L__BB0_54;
$L__BB0_47:
	setp.lt.s32 	%p97, %r2, 1;
	@%p97 bra 	$L__BB0_53;
	ld.param.u64 	%rd32, [_Z23attention_fwd_bf16_wmmaILi64EEvPK13__nv_bfloat16S2_S2_PS0_iiiiif_param_3];
	max.s32 	%r85, %r3, 1;
	cvta.to.global.u64 	%rd6, %rd32;
	mov.b32 	%r490, 0;
$L__BB0_49:
	setp.ge.s32 	%p98, %r4, %r182;
	@%p98 bra 	$L__BB0_52;
	mul.wide.u32 	%rd28, %r490, 4;
	add.s64 	%rd29, %rd2, %rd28;
	ld.local.f32 	%f352, [%rd29];
	mul.lo.s32 	%r175, %r490, %r182;
	rcp.rn.f32 	%f353, %f352;
	setp.neu.f32 	%p99, %f352, 0f00000000;
	selp.f32 	%f74, %f353, 0f00000000, %p99;
	add.s32 	%r432, %r1, %r490;
	mad.lo.s32 	%r176, %r432, %r182, %r6;
	mov.u32 	%r491, %r4;
$L__BB0_51:
	add.s32 	%r433, %r491, %r175;
	shl.b32 	%r434, %r433, 2;
	add.s32 	%r435, %r25, %r434;
	ld.shared.f32 	%f355, [%r435];
	mul.f32 	%f354, %f74, %f355;
	// begin inline asm
	{  cvt.rn.bf16.f32 %rs51, %f354;}

	// end inline asm
	add.s32 	%r436, %r176, %r491;
	mul.wide.s32 	%rd30, %r436, 2;
	add.s64 	%rd31, %rd6, %rd30;
	st.global.u16 	[%rd31], %rs51;
	add.s32 	%r491, %r491, %r26;
	setp.lt.s32 	%p100, %r491, %r182;
	@%p100 bra 	$L__BB0_51;
$L__BB0_52:
	add.s32 	%r490, %r490, 1;
	setp.ne.s32 	%p101, %r490, %r85;
	@%p101 bra 	$L__BB0_49;
$L__BB0_53:
	ret;
$L__BB0_54:
	shr.u32 	%r73, %r4, 4;
	and.b32  	%r74, %r4, 15;
	mad.lo.s32 	%r75, %r181, %r73, %r74;
	max.s32 	%r76, %r3, 1;
	add.s32 	%r77, %r182, -1;
	and.b32  	%r78, %r182, 7;
	add.s32 	%r79, %r78, -1;
	and.b32  	%r80, %r182, 3;
	mul.f32 	%f1, %f75, 0f00000000;
	and.b32  	%r81, %r182, 2147483640;
	and.b32  	%r82, %r182, 1;
	shl.b32 	%r266, %r182, 5;
	add.s32 	%r83, %r199, %r266;
	shl.b32 	%r84, %r26, 1;
	cvta.to.global.u64 	%rd4, %rd11;
	cvta.to.global.u64 	%rd5, %rd10;
	mov.b32 	%r457, 0;
	mov.u32 	%r458, %r457;
$L__BB0_55:
	add.s32 	%r88, %r458, 64;
	min.s32 	%r89, %r181, %r88;
	and.b32  	%r90, %r89, 3;
	and.b32  	%r91, %r89, 7;
	add.s32 	%r92, %r91, -1;
	shl.b32 	%r268, %r457, 6;
	sub.s32 	%r93, %r89, %r268;
	add.s32 	%r94, %r93, -1;
	sub.s32 	%r95, %r89, %r458;
	setp.lt.s32 	%p28, %r95, 1;
	@%p28 bra 	$L__BB0_61;
	mov.b32 	%r459, 0;
$L__BB0_57:
	setp.ge.s32 	%p29, %r4, %r182;
	@%p29 bra 	$L__BB0_60;
	add.s32 	%r270, %r459, %r458;
	mad.lo.s32 	%r271, %r270, %r182, %r7;
	add.s32 	%r461, %r4, %r271;
	mad.lo.s32 	%r272, %r459, %r182, %r4;
	shl.b32 	%r273, %r272, 1;
	add.s32 	%r460, %r83, %r273;
	mov.u32 	%r462, %r4;
$L__BB0_59:
	mul.wide.s32 	%rd17, %r461, 2;
	add.s64 	%rd18, %rd5, %rd17;
	ld.global.nc.u16 	%rs4, [%rd18];
	st.shared.u16 	[%r460], %rs4;
	add.s32 	%r462, %r462, %r26;
	add.s32 	%r461, %r461, %r26;
	add.s32 	%r460, %r460, %r84;
	setp.lt.s32 	%p30, %r462, %r182;
	@%p30 bra 	$L__BB0_59;
$L__BB0_60:
	add.s32 	%r459, %r459, 1;
	setp.lt.s32 	%p31, %r459, %r95;
	@%p31 bra 	$L__BB0_57;
$L__BB0_61:
	setp.gt.u32 	%p32, %r4, 31;
	bar.sync 	0;
	setp.lt.s32 	%p33, %r95, 16;
	or.pred  	%p34, %p32, %p33;
	@%p34 bra 	$L__BB0_69;
	mov.b32 	%r464, 0;
	mov.b32 	%r463, 16;
	add.s32 	%r295, %r75, %r458;
$L__BB0_63:
	mov.u32 	%r106, %r463;
	setp.lt.s32 	%p35, %r182, 16;
	mov.f32 	%f364, 0f00000000;
	mov.f32 	%f365, %f364;
	mov.f32 	%f366, %f364;
	mov.f32 	%f367, %f364;
	mov.f32 	%f368, %f364;
	mov.f32 	%f369, %f364;
	mov.f32 	%f370, %f364;
	mov.f32 	%f371, %f364;
	@%p35 bra 	$L__BB0_66;
	mad.lo.s32 	%r108, %r464, %r182, %r5;
	mov.b32 	%r466, 0;
	mov.b32 	%r465, 16;
	mov.f32 	%f364, 0f00000000;
	mul.wide.u32 	%rd23, %r108, 2;
$L__BB0_65:
	mov.u32 	%r109, %r465;
	mul.wide.u32 	%rd19, %r466, 2;
	mov.u32 	%r278, smem_raw;
	cvt.u64.u32 	%rd20, %r278;
	cvta.shared.u64 	%rd21, %rd20;
	add.s64 	%rd22, %rd21, %rd19;
	wmma.load.a.sync.aligned.row.m16n16k16.bf16 	{%r279, %r280, %r281, %r282}, [%rd22], %r182;
	add.s64 	%rd24, %rd22, %rd23;
	wmma.load.b.sync.aligned.col.m16n16k16.bf16 	{%r283, %r284, %r285, %r286}, [%rd24], %r182;
	wmma.mma.sync.aligned.row.col.m16n16k16.f32.bf16.bf16.f32 {%f371, %f370, %f369, %f368, %f367, %f366, %f365, %f364}, {%r279, %r280, %r281, %r282}, {%r283, %r284, %r285, %r286}, {%f371, %f370, %f369, %f368, %f367, %f366, %f365, %f364};
	setp.lt.s32 	%p36, %r109, %r182;
	add.s32 	%r465, %r109, 16;
	setp.le.s32 	%p37, %r465, %r182;
	and.pred  	%p38, %p36, %p37;
	mov.u32 	%r466, %r109;
	@%p38 bra 	$L__BB0_65;
$L__BB0_66:
	setp.ge.s32 	%p39, %r73, %r3;
	mov.u32 	%r287, _ZZ23attention_fwd_bf16_wmmaILi64EEvPK13__nv_bfloat16S2_S2_PS0_iiiiifE10s_wmma_out;
	mov.b32 	%r288, 16;
	wmma.store.d.sync.aligned.row.m16n16k16.shared.f32 	[%r287], {%f371, %f370, %f369, %f368, %f367, %f366, %f365, %f364}, %r288;
	add.s32 	%r290, %r464, %r74;
	setp.ge.s32 	%p40, %r290, %r95;
	or.pred  	%p41, %p39, %p40;
	@%p41 bra 	$L__BB0_68;
	shl.b32 	%r291, %r4, 2;
	and.b32  	%r292, %r291, 124;
	add.s32 	%r294, %r287, %r292;
	ld.shared.f32 	%f81, [%r294];
	mul.f32 	%f82, %f75, %f81;
	add.s32 	%r296, %r295, %r464;
	shl.b32 	%r297, %r296, 2;
	add.s32 	%r298, %r23, %r297;
	st.shared.f32 	[%r298], %f82;
$L__BB0_68:
	setp.lt.s32 	%p42, %r106, %r95;
	add.s32 	%r463, %r106, 16;
	setp.le.s32 	%p43, %r463, %r95;
	and.pred  	%p44, %p42, %p43;
	mov.u32 	%r464, %r106;
	@%p44 bra 	$L__BB0_63;
$L__BB0_69:
	bar.sync 	0;
	or.b32  	%r299, %r89, %r182;
	and.b32  	%r300, %r299, 15;
	setp.eq.s32 	%p45, %r300, 0;
	@%p45 bra 	$L__BB0_94;
	setp.lt.s32 	%p46, %r2, 1;
	@%p46 bra 	$L__BB0_93;
	setp.lt.s32 	%p47, %r182, 1;
	shr.s32 	%r301, %r95, 31;
	shr.u32 	%r302, %r301, 28;
	add.s32 	%r303, %r95, %r302;
	and.b32  	%r304, %r303, -16;
	add.s32 	%r113, %r304, %r4;
	@%p47 bra 	$L__BB0_88;
	mov.b32 	%r467, 0;
$L__BB0_73:
	setp.lt.s32 	%p48, %r113, %r95;
	@%p48 bra 	$L__BB0_75;
$L__BB0_74:
	add.s32 	%r467, %r467, 1;
	setp.eq.s32 	%p57, %r467, %r76;
	@%p57 bra 	$L__BB0_93;
	bra.uni 	$L__BB0_73;
$L__BB0_75:
	mul.lo.s32 	%r116, %r467, %r182;
	mad.lo.s32 	%r117, %r467, %r181, %r458;
	mov.u32 	%r468, %r113;
$L__BB0_76:
	setp.lt.u32 	%p49, %r77, 7;
	mul.lo.s32 	%r119, %r468, %r182;
	mov.f32 	%f379, 0f00000000;
	mov.b32 	%r471, 0;
	@%p49 bra 	$L__BB0_79;
	mov.f32 	%f379, 0f00000000;
	mov.b32 	%r469, 0;
$L__BB0_78:
	.pragma "nounroll";
	add.s32 	%r308, %r469, %r116;
	shl.b32 	%r309, %r308, 1;
	mov.u32 	%r310, smem_raw;
	add.s32 	%r311, %r310, %r309;
	ld.shared.u16 	%rs5, [%r311];
	// begin inline asm
	{ cvt.f32.bf16 %f86, %rs5;}

	// end inline asm
	add.s32 	%r312, %r469, %r119;
	shl.b32 	%r313, %r312, 1;
	add.s32 	%r314, %r22, %r313;
	ld.shared.u16 	%rs6, [%r314];
	// begin inline asm
	{ cvt.f32.bf16 %f87, %rs6;}

	// end inline asm
	fma.rn.f32 	%f102, %f86, %f87, %f379;
	ld.shared.u16 	%rs7, [%r311+2];
	// begin inline asm
	{ cvt.f32.bf16 %f88, %rs7;}

	// end inline asm
	ld.shared.u16 	%rs8, [%r314+2];
	// begin inline asm
	{ cvt.f32.bf16 %f89, %rs8;}

	// end inline asm
	fma.rn.f32 	%f103, %f88, %f89, %f102;
	ld.shared.u16 	%rs9, [%r311+4];
	// begin inline asm
	{ cvt.f32.bf16 %f90, %rs9;}

	// end inline asm
	ld.shared.u16 	%rs10, [%r314+4];
	// begin inline asm
	{ cvt.f32.bf16 %f91, %rs10;}

	// end inline asm
	fma.rn.f32 	%f104, %f90, %f91, %f103;
	ld.shared.u16 	%rs11, [%r311+6];
	// begin inline asm
	{ cvt.f32.bf16 %f92, %rs11;}

	// end inline asm
	ld.shared.u16 	%rs12, [%r314+6];
	// begin inline asm
	{ cvt.f32.bf16 %f93, %rs12;}

	// end inline asm
	fma.rn.f32 	%f105, %f92, %f93, %f104;
	ld.shared.u16 	%rs13, [%r311+8];
	// begin inline asm
	{ cvt.f32.bf16 %f94, %rs13;}

	// end inline asm
	ld.shared.u16 	%rs14, [%r314+8];
	// begin inline asm
	{ cvt.f32.bf16 %f95, %rs14;}

	// end inline asm
	fma.rn.f32 	%f106, %f94, %f95, %f105;
	ld.shared.u16 	%rs15, [%r311+10];
	// begin inline asm
	{ cvt.f32.bf16 %f96, %rs15;}

	// end inline asm
	ld.shared.u16 	%rs16, [%r314+10];
	// begin inline asm
	{ cvt.f32.bf16 %f97, %rs16;}

	// end inline asm
	fma.rn.f32 	%f107, %f96, %f97, %f106;
	ld.shared.u16 	%rs17, [%r311+12];
	// begin inline asm
	{ cvt.f32.bf16 %f98, %rs17;}

	// end inline asm
	ld.shared.u16 	%rs18, [%r314+12];
	// begin inline asm
	{ cvt.f32.bf16 %f99, %rs18;}

	// end inline asm
	fma.rn.f32 	%f108, %f98, %f99, %f107;
	ld.shared.u16 	%rs19, [%r311+14];
	// begin inline asm
	{ cvt.f32.bf16 %f100, %rs19;}

	// end inline asm
	ld.shared.u16 	%rs20, [%r314+14];
	// begin inline asm
	{ cvt.f32.bf16 %f101, %rs20;}

	// end inline asm
	fma.rn.f32 	%f379, %f100, %f101, %f108;
	add.s32 	%r469, %r469, 8;
	setp.ne.s32 	%p50, %r469, %r81;
	mov.u32 	%r471, %r81;
	@%p50 bra 	$L__BB0_78;
$L__BB0_79:
	setp.eq.s32 	%p51, %r78, 0;
	@%p51 bra 	$L__BB0_87;
	setp.lt.u32 	%p52, %r79, 3;
	@%p52 bra 	$L__BB0_82;
	add.s32 	%r315, %r471, %r116;
	shl.b32 	%r316, %r315, 1;
	mov.u32 	%r317, smem_raw;
	add.s32 	%r318, %r317, %r316;
	ld.shared.u16 	%rs21, [%r318];
	// begin inline asm
	{ cvt.f32.bf16 %f110, %rs21;}

	// end inline asm
	add.s32 	%r319, %r471, %r119;
	shl.b32 	%r320, %r319, 1;
	add.s32 	%r321, %r22, %r320;
	ld.shared.u16 	%rs22, [%r321];
	// begin inline asm
	{ cvt.f32.bf16 %f111, %rs22;}

	// end inline asm
	fma.rn.f32 	%f118, %f110, %f111, %f379;
	ld.shared.u16 	%rs23, [%r318+2];
	// begin inline asm
	{ cvt.f32.bf16 %f112, %rs23;}

	// end inline asm
	ld.shared.u16 	%rs24, [%r321+2];
	// begin inline asm
	{ cvt.f32.bf16 %f113, %rs24;}

	// end inline asm
	fma.rn.f32 	%f119, %f112, %f113, %f118;
	ld.shared.u16 	%rs25, [%r318+4];
	// begin inline asm
	{ cvt.f32.bf16 %f114, %rs25;}

	// end inline asm
	ld.shared.u16 	%rs26, [%r321+4];
	// begin inline asm
	{ cvt.f32.bf16 %f115, %rs26;}

	// end inline asm
	fma.rn.f32 	%f120, %f114, %f115, %f119;
	ld.shared.u16 	%rs27, [%r318+6];
	// begin inline asm
	{ cvt.f32.bf16 %f116, %rs27;}

	// end inline asm
	ld.shared.u16 	%rs28, [%r321+6];
	// begin inline asm
	{ cvt.f32.bf16 %f117, %rs28;}

	// end inline asm
	fma.rn.f32 	%f379, %f116, %f117, %f120;
	add.s32 	%r471, %r471, 4;
$L__BB0_82:
	setp.eq.s32 	%p53, %r80, 0;
	@%p53 bra 	$L__BB0_87;
	setp.eq.s32 	%p54, %r80, 1;
	@%p54 bra 	$L__BB0_85;
	add.s32 	%r322, %r471, %r116;
	shl.b32 	%r323, %r322, 1;
	mov.u32 	%r324, smem_raw;
	add.s32 	%r325, %r324, %r323;
	ld.shared.u16 	%rs29, [%r325];
	// begin inline asm
	{ cvt.f32.bf16 %f122, %rs29;}

	// end inline asm
	add.s32 	%r326, %r471, %r119;
	shl.b32 	%r327, %r326, 1;
	add.s32 	%r328, %r22, %r327;
	ld.shared.u16 	%rs30, [%r328];
	// begin inline asm
	{ cvt.f32.bf16 %f123, %rs30;}

	// end inline asm
	fma.rn.f32 	%f126, %f122, %f123, %f379;
	ld.shared.u16 	%rs31, [%r325+2];
	// begin inline asm
	{ cvt.f32.bf16 %f124, %rs31;}

	// end inline asm
	ld.shared.u16 	%rs32, [%r328+2];
	// begin inline asm
	{ cvt.f32.bf16 %f125, %rs32;}

	// end inline asm
	fma.rn.f32 	%f379, %f124, %f125, %f126;
	add.s32 	%r471, %r471, 2;
$L__BB0_85:
	setp.eq.s32 	%p55, %r82, 0;
	@%p55 bra 	$L__BB0_87;
	add.s32 	%r329, %r471, %r116;
	shl.b32 	%r330, %r329, 1;
	mov.u32 	%r331, smem_raw;
	add.s32 	%r332, %r331, %r330;
	ld.shared.u16 	%rs33, [%r332];
	// begin inline asm
	{ cvt.f32.bf16 %f127, %rs33;}

	// end inline asm
	add.s32 	%r333, %r471, %r119;
	shl.b32 	%r334, %r333, 1;
	add.s32 	%r335, %r22, %r334;
	ld.shared.u16 	%rs34, [%r335];
	// begin inline asm
	{ cvt.f32.bf16 %f128, %rs34;}

	// end inline asm
	fma.rn.f32 	%f379, %f127, %f128, %f379;
$L__BB0_87:
	mul.f32 	%f129, %f75, %f379;
	add.s32 	%r336, %r117, %r468;
	shl.b32 	%r337, %r336, 2;
	add.s32 	%r338, %r23, %r337;
	st.shared.f32 	[%r338], %f129;
	add.s32 	%r468, %r468, %r26;
	setp.lt.s32 	%p56, %r468, %r95;
	@%p56 bra 	$L__BB0_76;
	bra.uni 	$L__BB0_74;
$L__BB0_88:
	mov.b32 	%r473, 0;
$L__BB0_89:
	setp.ge.s32 	%p58, %r113, %r95;
	@%p58 bra 	$L__BB0_92;
	mad.lo.s32 	%r129, %r473, %r181, %r458;
	mov.u32 	%r474, %r113;
$L__BB0_91:
	add.s32 	%r340, %r129, %r474;
	shl.b32 	%r341, %r340, 2;
	add.s32 	%r342, %r23, %r341;
	st.shared.f32 	[%r342], %f1;
	add.s32 	%r474, %r474, %r26;
	setp.lt.s32 	%p59, %r474, %r95;
	@%p59 bra 	$L__BB0_91;
$L__BB0_92:
	add.s32 	%r473, %r473, 1;
	setp.ne.s32 	%p60, %r473, %r76;
	@%p60 bra 	$L__BB0_89;
$L__BB0_93:
	bar.sync 	0;
$L__BB0_94:
	setp.ge.s32 	%p61, %r4, %r3;
	@%p61 bra 	$L__BB0_120;
	and.b32  	%r343, %r89, 15;
	sub.s32 	%r133, %r93, %r343;
	sub.s32 	%r134, %r93, %r90;
	mov.u32 	%r475, %r4;
$L__BB0_96:
	setp.lt.s32 	%p62, %r95, 1;
	mov.f32 	%f387, 0fFF800000;
	@%p62 bra 	$L__BB0_110;
	setp.lt.u32 	%p63, %r94, 15;
	mad.lo.s32 	%r136, %r475, %r181, %r458;
	mov.f32 	%f387, 0fFF800000;
	mov.b32 	%r478, 0;
	@%p63 bra 	$L__BB0_100;
	mov.f32 	%f387, 0fFF800000;
	mov.b32 	%r476, 0;
$L__BB0_99:
	.pragma "nounroll";
	add.s32 	%r346, %r136, %r476;
	shl.b32 	%r347, %r346, 2;
	add.s32 	%r348, %r23, %r347;
	ld.shared.f32 	%f134, [%r348];
	max.f32 	%f135, %f387, %f134;
	ld.shared.f32 	%f136, [%r348+4];
	max.f32 	%f137, %f135, %f136;
	ld.shared.f32 	%f138, [%r348+8];
	max.f32 	%f139, %f137, %f138;
	ld.shared.f32 	%f140, [%r348+12];
	max.f32 	%f141, %f139, %f140;
	ld.shared.f32 	%f142, [%r348+16];
	max.f32 	%f143, %f141, %f142;
	ld.shared.f32 	%f144, [%r348+20];
	max.f32 	%f145, %f143, %f144;
	ld.shared.f32 	%f146, [%r348+24];
	max.f32 	%f147, %f145, %f146;
	ld.shared.f32 	%f148, [%r348+28];
	max.f32 	%f149, %f147, %f148;
	ld.shared.f32 	%f150, [%r348+32];
	max.f32 	%f151, %f149, %f150;
	ld.shared.f32 	%f152, [%r348+36];
	max.f32 	%f153, %f151, %f152;
	ld.shared.f32 	%f154, [%r348+40];
	max.f32 	%f155, %f153, %f154;
	ld.shared.f32 	%f156, [%r348+44];
	max.f32 	%f157, %f155, %f156;
	ld.shared.f32 	%f158, [%r348+48];
	max.f32 	%f159, %f157, %f158;
	ld.shared.f32 	%f160, [%r348+52];
	max.f32 	%f161, %f159, %f160;
	ld.shared.f32 	%f162, [%r348+56];
	max.f32 	%f163, %f161, %f162;
	ld.shared.f32 	%f164, [%r348+60];
	max.f32 	%f387, %f163, %f164;
	add.s32 	%r476, %r476, 16;
	setp.ne.s32 	%p64, %r476, %r133;
	mov.u32 	%r478, %r133;
	@%p64 bra 	$L__BB0_99;
$L__BB0_100:
	and.b32  	%r140, %r89, 15;
	setp.eq.s32 	%p65, %r140, 0;
	@%p65 bra 	$L__BB0_110;
	add.s32 	%r349, %r140, -1;
	setp.lt.u32 	%p66, %r349, 7;
	@%p66 bra 	$L__BB0_103;
	add.s32 	%r350, %r136, %r478;
	shl.b32 	%r351, %r350, 2;
	add.s32 	%r352, %r23, %r351;
	ld.shared.f32 	%f166, [%r352];
	max.f32 	%f167, %f387, %f166;
	ld.shared.f32 	%f168, [%r352+4];
	max.f32 	%f169, %f167, %f168;
	ld.shared.f32 	%f170, [%r352+8];
	max.f32 	%f171, %f169, %f170;
	ld.shared.f32 	%f172, [%r352+12];
	max.f32 	%f173, %f171, %f172;
	ld.shared.f32 	%f174, [%r352+16];
	max.f32 	%f175, %f173, %f174;
	ld.shared.f32 	%f176, [%r352+20];
	max.f32 	%f177, %f175, %f176;
	ld.shared.f32 	%f178, [%r352+24];
	max.f32 	%f179, %f177, %f178;
	ld.shared.f32 	%f180, [%r352+28];
	max.f32 	%f387, %f179, %f180;
	add.s32 	%r478, %r478, 8;
$L__BB0_103:
	setp.eq.s32 	%p67, %r91, 0;
	@%p67 bra 	$L__BB0_110;
	setp.lt.u32 	%p68, %r92, 3;
	@%p68 bra 	$L__BB0_106;
	add.s32 	%r353, %r136, %r478;
	shl.b32 	%r354, %r353, 2;
	add.s32 	%r355, %r23, %r354;
	ld.shared.f32 	%f182, [%r355];
	max.f32 	%f183, %f387, %f182;
	ld.shared.f32 	%f184, [%r355+4];
	max.f32 	%f185, %f183, %f184;
	ld.shared.f32 	%f186, [%r355+8];
	max.f32 	%f187, %f185, %f186;
	ld.shared.f32 	%f188, [%r355+12];
	max.f32 	%f387, %f187, %f188;
	add.s32 	%r478, %r478, 4;
$L__BB0_106:
	setp.eq.s32 	%p69, %r90, 0;
	@%p69 bra 	$L__BB0_110;
	setp.eq.s32 	%p70, %r90, 1;
	add.s32 	%r356, %r136, %r478;
	shl.b32 	%r357, %r356, 2;
	add.s32 	%r145, %r23, %r357;
	ld.shared.f32 	%f189, [%r145];
	max.f32 	%f387, %f387, %f189;
	@%p70 bra 	$L__BB0_110;
	setp.eq.s32 	%p71, %r90, 2;
	ld.shared.f32 	%f190, [%r145+4];
	max.f32 	%f387, %f387, %f190;
	@%p71 bra 	$L__BB0_110;
	ld.shared.f32 	%f191, [%r145+8];
	max.f32 	%f387, %f387, %f191;
$L__BB0_110:
	mul.wide.u32 	%rd25, %r475, 4;
	add.s64 	%rd7, %rd1, %rd25;
	ld.local.f32 	%f192, [%rd7];
	max.f32 	%f52, %f192, %f387;
	sub.f32 	%f193, %f192, %f52;
	fma.rn.f32 	%f194, %f193, 0f3BBB989D, 0f3F000000;
	cvt.sat.f32.f32 	%f195, %f194;
	mov.f32 	%f196, 0f4B400001;
	mov.f32 	%f197, 0f437C0000;
	fma.rm.f32 	%f198, %f195, %f197, %f196;
	add.f32 	%f199, %f198, 0fCB40007F;
	neg.f32 	%f200, %f199;
	fma.rn.f32 	%f201, %f193, 0f3FB8AA3B, %f200;
	fma.rn.f32 	%f202, %f193, 0f32A57060, %f201;
	mov.b32 	%r358, %f198;
	shl.b32 	%r359, %r358, 23;
	mov.b32 	%f203, %r359;
	ex2.approx.ftz.f32 	%f204, %f202;
	mul.f32 	%f205, %f204, %f203;
	add.s64 	%rd8, %rd2, %rd25;
	ld.local.f32 	%f206, [%rd8];
	mul.f32 	%f391, %f206, %f205;
	st.local.f32 	[%rd8], %f391;
	@%p62 bra 	$L__BB0_119;
	setp.lt.u32 	%p73, %r94, 3;
	mad.lo.s32 	%r146, %r475, %r181, %r458;
	mov.b32 	%r481, 0;
	@%p73 bra 	$L__BB0_114;
	mov.b32 	%r480, 0;
$L__BB0_113:
	add.s32 	%r362, %r146, %r480;
	shl.b32 	%r363, %r362, 2;
	add.s32 	%r364, %r23, %r363;
	ld.shared.f32 	%f208, [%r364];
	sub.f32 	%f209, %f208, %f52;
	fma.rn.f32 	%f210, %f209, 0f3BBB989D, 0f3F000000;
	cvt.sat.f32.f32 	%f211, %f210;
	mov.f32 	%f212, 0f4B400001;
	mov.f32 	%f213, 0f437C0000;
	fma.rm.f32 	%f214, %f211, %f213, %f212;
	add.f32 	%f215, %f214, 0fCB40007F;
	neg.f32 	%f216, %f215;
	fma.rn.f32 	%f217, %f209, 0f3FB8AA3B, %f216;
	fma.rn.f32 	%f218, %f209, 0f32A57060, %f217;
	mov.b32 	%r365, %f214;
	shl.b32 	%r366, %r365, 23;
	mov.b32 	%f219, %r366;
	ex2.approx.ftz.f32 	%f220, %f218;
	mul.f32 	%f221, %f220, %f219;
	st.shared.f32 	[%r364], %f221;
	add.f32 	%f222, %f391, %f221;
	ld.shared.f32 	%f223, [%r364+4];
	sub.f32 	%f224, %f223, %f52;
	fma.rn.f32 	%f225, %f224, 0f3BBB989D, 0f3F000000;
	cvt.sat.f32.f32 	%f226, %f225;
	fma.rm.f32 	%f227, %f226, %f213, %f212;
	add.f32 	%f228, %f227, 0fCB40007F;
	neg.f32 	%f229, %f228;
	fma.rn.f32 	%f230, %f224, 0f3FB8AA3B, %f229;
	fma.rn.f32 	%f231, %f224, 0f32A57060, %f230;
	mov.b32 	%r367, %f227;
	shl.b32 	%r368, %r367, 23;
	mov.b32 	%f232, %r368;
	ex2.approx.ftz.f32 	%f233, %f231;
	mul.f32 	%f234, %f233, %f232;
	st.shared.f32 	[%r364+4], %f234;
	add.f32 	%f235, %f222, %f234;
	ld.shared.f32 	%f236, [%r364+8];
	sub.f32 	%f237, %f236, %f52;
	fma.rn.f32 	%f238, %f237, 0f3BBB989D, 0f3F000000;
	cvt.sat.f32.f32 	%f239, %f238;
	fma.rm.f32 	%f240, %f239, %f213, %f212;
	add.f32 	%f241, %f240, 0fCB40007F;
	neg.f32 	%f242, %f241;
	fma.rn.f32 	%f243, %f237, 0f3FB8AA3B, %f242;
	fma.rn.f32 	%f244, %f237, 0f32A57060, %f243;
	mov.b32 	%r369, %f240;
	shl.b32 	%r370, %r369, 23;
	mov.b32 	%f245, %r370;
	ex2.approx.ftz.f32 	%f246, %f244;
	mul.f32 	%f247, %f246, %f245;
	st.shared.f32 	[%r364+8], %f247;
	add.f32 	%f248, %f235, %f247;
	ld.shared.f32 	%f249, [%r364+12];
	sub.f32 	%f250, %f249, %f52;
	fma.rn.f32 	%f251, %f250, 0f3BBB989D, 0f3F000000;
	cvt.sat.f32.f32 	%f252, %f251;
	fma.rm.f32 	%f253, %f252, %f213, %f212;
	add.f32 	%f254, %f253, 0fCB40007F;
	neg.f32 	%f255, %f254;
	fma.rn.f32 	%f256, %f250, 0f3FB8AA3B, %f255;
	fma.rn.f32 	%f257, %f250, 0f32A57060, %f256;
	mov.b32 	%r371, %f253;
	shl.b32 	%r372, %r371, 23;
	mov.b32 	%f258, %r372;
	ex2.approx.ftz.f32 	%f259, %f257;
	mul.f32 	%f260, %f259, %f258;
	st.shared.f32 	[%r364+12], %f260;
	add.f32 	%f391, %f248, %f260;
	add.s32 	%r480, %r480, 4;
	setp.ne.s32 	%p74, %r480, %r134;
	mov.u32 	%r481, %r134;
	@%p74 bra 	$L__BB0_113;
$L__BB0_114:
	setp.eq.s32 	%p75, %r90, 0;
	@%p75 bra 	$L__BB0_118;
	setp.eq.s32 	%p76, %r90, 1;
	add.s32 	%r373, %r146, %r481;
	shl.b32 	%r374, %r373, 2;
	add.s32 	%r150, %r23, %r374;
	ld.shared.f32 	%f261, [%r150];
	sub.f32 	%f262, %f261, %f52;
	fma.rn.f32 	%f263, %f262, 0f3BBB989D, 0f3F000000;
	cvt.sat.f32.f32 	%f264, %f263;
	mov.f32 	%f265, 0f4B400001;
	mov.f32 	%f266, 0f437C0000;
	fma.rm.f32 	%f267, %f264, %f266, %f265;
	add.f32 	%f268, %f267, 0fCB40007F;
	neg.f32 	%f269, %f268;
	fma.rn.f32 	%f270, %f262, 0f3FB8AA3B, %f269;
	fma.rn.f32 	%f271, %f262, 0f32A57060, %f270;
	mov.b32 	%r375, %f267;
	shl.b32 	%r376, %r375, 23;
	mov.b32 	%f272, %r376;
	ex2.approx.ftz.f32 	%f273, %f271;
	mul.f32 	%f274, %f273, %f272;
	st.shared.f32 	[%r150], %f274;
	add.f32 	%f391, %f391, %f274;
	@%p76 bra 	$L__BB0_118;
	setp.eq.s32 	%p77, %r90, 2;
	ld.shared.f32 	%f275, [%r150+4];
	sub.f32 	%f276, %f275, %f52;
	fma.rn.f32 	%f277, %f276, 0f3BBB989D, 0f3F000000;
	cvt.sat.f32.f32 	%f278, %f277;
	mov.f32 	%f279, 0f4B400001;
	mov.f32 	%f280, 0f437C0000;
	fma.rm.f32 	%f281, %f278, %f280, %f279;
	add.f32 	%f282, %f281, 0fCB40007F;
	neg.f32 	%f283, %f282;
	fma.rn.f32 	%f284, %f276, 0f3FB8AA3B, %f283;
	fma.rn.f32 	%f285, %f276, 0f32A57060, %f284;
	mov.b32 	%r377, %f281;
	shl.b32 	%r378, %r377, 23;
	mov.b32 	%f286, %r378;
	ex2.approx.ftz.f32 	%f287, %f285;
	mul.f32 	%f288, %f287, %f286;
	st.shared.f32 	[%r150+4], %f288;
	add.f32 	%f391, %f391, %f288;
	@%p77 bra 	$L__BB0_118;
	ld.shared.f32 	%f289, [%r150+8];
	sub.f32 	%f290, %f289, %f52;
	fma.rn.f32 	%f291, %f290, 0f3BBB989D, 0f3F000000;
	cvt.sat.f32.f32 	%f292, %f291;
	mov.f32 	%f293, 0f4B400001;
	mov.f32 	%f294, 0f437C0000;
	fma.rm.f32 	%f295, %f292, %f294, %f293;
	add.f32 	%f296, %f295, 0fCB40007F;
	neg.f32 	%f297, %f296;
	fma.rn.f32 	%f298, %f290, 0f3FB8AA3B, %f297;
	fma.rn.f32 	%f299, %f290, 0f32A57060, %f298;
	mov.b32 	%r379, %f295;
	shl.b32 	%r380, %r379, 23;
	mov.b32 	%f300, %r380;
	ex2.approx.ftz.f32 	%f301, %f299;
	mul.f32 	%f302, %f301, %f300;
	st.shared.f32 	[%r150+8], %f302;
	add.f32 	%f391, %f391, %f302;
$L__BB0_118:
	st.local.f32 	[%rd8], %f391;
$L__BB0_119:
	st.local.f32 	[%rd7], %f52;
	add.s32 	%r475, %r475, %r26;
	setp.lt.s32 	%p78, %r475, %r3;
	@%p78 bra 	$L__BB0_96;
$L__BB0_120:
	setp.lt.s32 	%p79, %r95, 1;
	bar.sync 	0;
	@%p79 bra 	$L__BB0_126;
	mov.b32 	%r482, 0;
$L__BB0_122:
	setp.ge.s32 	%p80, %r4, %r182;
	@%p80 bra 	$L__BB0_125;
	mul.lo.s32 	%r153, %r482, %r182;
	add.s32 	%r382, %r482, %r458;
	mad.lo.s32 	%r154, %r382, %r182, %r7;
	mov.u32 	%r483, %r4;
$L__BB0_124:
	add.s32 	%r383, %r483, %r153;
	shl.b32 	%r384, %r383, 1;
	add.s32 	%r385, %r24, %r384;
	add.s32 	%r386, %r154, %r483;
	mul.wide.s32 	%rd26, %r386, 2;
	add.s64 	%rd27, %rd4, %rd26;
	ld.global.nc.u16 	%rs35, [%rd27];
	st.shared.u16 	[%r385], %rs35;
	add.s32 	%r483, %r483, %r26;
	setp.lt.s32 	%p81, %r483, %r182;
	@%p81 bra 	$L__BB0_124;
$L__BB0_125:
	add.s32 	%r482, %r482, 1;
	setp.lt.s32 	%p82, %r482, %r95;
	@%p82 bra 	$L__BB0_122;
$L__BB0_126:
	setp.ge.s32 	%p83, %r4, %r3;
	setp.lt.s32 	%p84, %r182, 1;
	bar.sync 	0;
	or.pred  	%p85, %p83, %p84;
	@%p85 bra 	$L__BB0_132;
	sub.s32 	%r158, %r93, %r91;
	and.b32  	%r159, %r89, 1;
	mov.u32 	%r484, %r4;
$L__BB0_128:
	mad.lo.s32 	%r161, %r484, %r181, %r458;
	mul.lo.s32 	%r162, %r484, %r182;
	mov.b32 	%r485, 0;
$L__BB0_129:
	setp.gt.s32 	%p86, %r95, 0;
	mov.f32 	%f393, 0f00000000;
	@%p86 bra 	$L__BB0_133;
$L__BB0_130:
	add.s32 	%r428, %r485, %r162;
	shl.b32 	%r429, %r428, 2;
	add.s32 	%r430, %r25, %r429;
	ld.shared.f32 	%f350, [%r430];
	add.f32 	%f351, %f393, %f350;
	st.shared.f32 	[%r430], %f351;
	add.s32 	%r485, %r485, 1;
	setp.eq.s32 	%p94, %r485, %r182;
	@%p94 bra 	$L__BB0_131;
	bra.uni 	$L__BB0_129;
$L__BB0_131:
	add.s32 	%r484, %r484, %r26;
	setp.lt.s32 	%p95, %r484, %r3;
	@%p95 bra 	$L__BB0_128;
$L__BB0_132:
	bar.sync 	0;
	setp.lt.s32 	%p96, %r88, %r181;
	add.s32 	%r457, %r457, 1;
	mov.u32 	%r458, %r88;
	@%p96 bra 	$L__BB0_55;
	bra.uni 	$L__BB0_47;
$L__BB0_133:
	setp.lt.u32 	%p87, %r94, 7;
	mov.f32 	%f393, 0f00000000;
	mov.b32 	%r488, 0;
	@%p87 bra 	$L__BB0_136;
	mov.f32 	%f393, 0f00000000;
	mov.b32 	%r486, 0;
$L__BB0_135:
	.pragma "nounroll";
	add.s32 	%r390, %r161, %r486;
	shl.b32 	%r391, %r390, 2;
	add.s32 	%r392, %r23, %r391;
	ld.shared.f32 	%f315, [%r392];
	mad.lo.s32 	%r393, %r486, %r182, %r485;
	shl.b32 	%r394, %r393, 1;
	add.s32 	%r395, %r24, %r394;
	ld.shared.u16 	%rs36, [%r395];
	// begin inline asm
	{ cvt.f32.bf16 %f307, %rs36;}

	// end inline asm
	fma.rn.f32 	%f316, %f315, %f307, %f393;
	ld.shared.f32 	%f317, [%r392+4];
	shl.b32 	%r396, %r182, 1;
	add.s32 	%r397, %r395, %r396;
	ld.shared.u16 	%rs37, [%r397];
	// begin inline asm
	{ cvt.f32.bf16 %f308, %rs37;}

	// end inline asm
	fma.rn.f32 	%f318, %f317, %f308, %f316;
	ld.shared.f32 	%f319, [%r392+8];
	add.s32 	%r398, %r397, %r396;
	ld.shared.u16 	%rs38, [%r398];
	// begin inline asm
	{ cvt.f32.bf16 %f309, %rs38;}

	// end inline asm
	fma.rn.f32 	%f320, %f319, %f309, %f318;
	ld.shared.f32 	%f321, [%r392+12];
	add.s32 	%r399, %r398, %r396;
	ld.shared.u16 	%rs39, [%r399];
	// begin inline asm
	{ cvt.f32.bf16 %f310, %rs39;}

	// end inline asm
	fma.rn.f32 	%f322, %f321, %f310, %f320;
	ld.shared.f32 	%f323, [%r392+16];
	add.s32 	%r400, %r399, %r396;
	ld.shared.u16 	%rs40, [%r400];
	// begin inline asm
	{ cvt.f32.bf16 %f311, %rs40;}

	// end inline asm
	fma.rn.f32 	%f324, %f323, %f311, %f322;
	ld.shared.f32 	%f325, [%r392+20];
	add.s32 	%r401, %r400, %r396;
	ld.shared.u16 	%rs41, [%r401];
	// begin inline asm
	{ cvt.f32.bf16 %f312, %rs41;}

	// end inline asm
	fma.rn.f32 	%f326, %f325, %f312, %f324;
	ld.shared.f32 	%f327, [%r392+24];
	add.s32 	%r402, %r401, %r396;
	ld.shared.u16 	%rs42, [%r402];
	// begin inline asm
	{ cvt.f32.bf16 %f313, %rs42;}

	// end inline asm
	fma.rn.f32 	%f328, %f327, %f313, %f326;
	ld.shared.f32 	%f329, [%r392+28];
	add.s32 	%r403, %r402, %r396;
	ld.shared.u16 	%rs43, [%r403];
	// begin inline asm
	{ cvt.f32.bf16 %f314, %rs43;}

	// end inline asm
	fma.rn.f32 	%f393, %f329, %f314, %f328;
	add.s32 	%r486, %r486, 8;
	setp.eq.s32 	%p88, %r486, %r158;
	mov.u32 	%r488, %r158;
	@%p88 bra 	$L__BB0_136;
	bra.uni 	$L__BB0_135;
$L__BB0_136:
	setp.eq.s32 	%p89, %r91, 0;
	@%p89 bra 	$L__BB0_130;
	setp.lt.u32 	%p90, %r92, 3;
	@%p90 bra 	$L__BB0_139;
	add.s32 	%r404, %r161, %r488;
	shl.b32 	%r405, %r404, 2;
	add.s32 	%r406, %r23, %r405;
	ld.shared.f32 	%f335, [%r406];
	mad.lo.s32 	%r407, %r488, %r182, %r485;
	shl.b32 	%r408, %r407, 1;
	add.s32 	%r409, %r24, %r408;
	ld.shared.u16 	%rs44, [%r409];
	// begin inline asm
	{ cvt.f32.bf16 %f331, %rs44;}

	// end inline asm
	fma.rn.f32 	%f336, %f335, %f331, %f393;
	ld.shared.f32 	%f337, [%r406+4];
	shl.b32 	%r410, %r182, 1;
	add.s32 	%r411, %r409, %r410;
	ld.shared.u16 	%rs45, [%r411];
	// begin inline asm
	{ cvt.f32.bf16 %f332, %rs45;}

	// end inline asm
	fma.rn.f32 	%f338, %f337, %f332, %f336;
	ld.shared.f32 	%f339, [%r406+8];
	add.s32 	%r412, %r411, %r410;
	ld.shared.u16 	%rs46, [%r412];
	// begin inline asm
	{ cvt.f32.bf16 %f333, %rs46;}

	// end inline asm
	fma.rn.f32 	%f340, %f339, %f333, %f338;
	ld.shared.f32 	%f341, [%r406+12];
	add.s32 	%r413, %r412, %r410;
	ld.shared.u16 	%rs47, [%r413];
	// begin inline asm
	{ cvt.f32.bf16 %f334, %rs47;}

	// end inline asm
	fma.rn.f32 	%f393, %f341, %f334, %f340;
	add.s32 	%r488, %r488, 4;
$L__BB0_139:
	setp.eq.s32 	%p91, %r90, 0;
	@%p91 bra 	$L__BB0_130;
	setp.eq.s32 	%p92, %r90, 1;
	@%p92 bra 	$L__BB0_142;
	add.s32 	%r414, %r161, %r488;
	shl.b32 	%r415, %r414, 2;
	add.s32 	%r416, %r23, %r415;
	ld.shared.f32 	%f345, [%r416];
	mad.lo.s32 	%r417, %r488, %r182, %r485;
	shl.b32 	%r418, %r417, 1;
	add.s32 	%r419, %r24, %r418;
	ld.shared.u16 	%rs48, [%r419];
	// begin inline asm
	{ cvt.f32.bf16 %f343, %rs48;}

	// end inline asm
	fma.rn.f32 	%f346, %f345, %f343, %f393;
	ld.shared.f32 	%f347, [%r416+4];
	shl.b32 	%r420, %r182, 1;
	add.s32 	%r421, %r419, %r420;
	ld.shared.u16 	%rs49, [%r421];
	// begin inline asm
	{ cvt.f32.bf16 %f344, %rs49;}

	// end inline asm
	fma.rn.f32 	%f393, %f347, %f344, %f346;
	add.s32 	%r488, %r488, 2;
$L__BB0_142:
	setp.eq.s32 	%p93, %r159, 0;
	@%p93 bra 	$L__BB0_130;
	add.s32 	%r422, %r161, %r488;
	shl.b32 	%r423, %r422, 2;
	add.s32 	%r424, %r23, %r423;
	ld.shared.f32 	%f349, [%r424];
	mad.lo.s32 	%r425, %r488, %r182, %r485;
	shl.b32 	%r426, %r425, 1;
	add.s32 	%r427, %r24, %r426;
	ld.shared.u16 	%rs50, [%r427];
	// begin inline asm
	{ cvt.f32.bf16 %f348, %rs50;}

	// end inline asm
	fma.rn.f32 	%f393, %f349, %f348, %f393;
	bra.uni 	$L__BB0_130;

}


// ===== COMPILED SASS (sm_100) =====

	.target	sm_100

	.elftype	@"ET_EXEC"


//--------------------- .note.nv.tkinfo           --------------------------
	.section	.note.nv.tkinfo,"",@"SHT_NOTE"
	.sectionflags	@"SHF_NOTE_NV_TKINFO"
	.tkinfo
        /*0018*/ 	.word	0x00000002
        /*0030*/ 	.string	""
        /*0030*/ 	.string	"ptxas"
        /*0030*/ 	.string	"Cuda compilation tools, release 13.0, V13.0.88"
        /*0030*/ 	.string	"Build cuda_13.0.r13.0/compiler.36424714_0"
        /*0030*/ 	.string	"-arch sm_100 -m 64 "



//--------------------- .note.nv.cuinfo           --------------------------
	.section	.note.nv.cuinfo,"",@"SHT_NOTE"
	.sectionflags	@"SHF_NOTE_NV_CUINFO"
        /*0018*/ 	.short	0x0002
        /*001a*/ 	.short	0x0064
        /*001c*/ 	.short	0x0082
	.zero		2


//--------------------- .nv.info                  --------------------------
	.section	.nv.info,"",@"SHT_CUDA_INFO"
	.align	4


	//----- nvinfo : EIATTR_REGCOUNT
	.align		4
        /*0000*/ 	.byte	0x04, 0x2f
        /*0002*/ 	.short	(.L_1 - .L_0)
	.align		4
.L_0:
        /*0004*/ 	.word	index@(_Z23attention_fwd_bf16_wmmaILi64EEvPK13__nv_bfloat16S2_S2_PS0_iiiiif)
        /*0008*/ 	.word	0x00000020


	//----- nvinfo : EIATTR_FRAME_SIZE
	.align		4
.L_1:
        /*000c*/ 	.byte	0x04, 0x11
        /*000e*/ 	.short	(.L_3 - .L_2)
	.align		4
.L_2:
        /*0010*/ 	.word	index@($__internal_0_$__cuda_sm20_rcp_rn_f32_slowpath)
        /*0014*/ 	.word	0x00000080


	//----- nvinfo : EIATTR_FRAME_SIZE
	.align		4
.L_3:
        /*0018*/ 	.byte	0x04, 0x11
        /*001a*/ 	.short	(.L_5 - .L_4)
	.align		4
.L_4:
        /*001c*/ 	.word	index@(_Z23attention_fwd_bf16_wmmaILi64EEvPK13__nv_bfloat16S2_S2_PS0_iiiiif)
        /*0020*/ 	.word	0x00000080


	//----- nvinfo : EIATTR_MIN_STACK_SIZE
	.align		4
.L_5:
        /*0024*/ 	.byte	0x04, 0x12
        /*0026*/ 	.short	(.L_7 - .L_6)
	.align		4
.L_6:
        /*0028*/ 	.word	index@(_Z23attention_fwd_bf16_wmmaILi64EEvPK13__nv_bfloat16S2_S2_PS0_iiiiif)
        /*002c*/ 	.word	0x00000080
.L_7:


//--------------------- .nv.compat                --------------------------
	.section	.nv.compat,"",@"SHT_CUDA_COMPAT_INFO"
	.align	4
        /*0000*/ 	.byte	0x02, 0x09, 0x00, 0x00, 0x02, 0x02, 0x01, 0x00, 0x02, 0x05, 0x05, 0x00, 0x03, 0x07, 0x01, 0x01
        /*0010*/ 	.byte	0x02, 0x03, 0x00, 0x00, 0x02, 0x06, 0x01, 0x00, 0x04, 0x0b, 0x08, 0x00, 0x09, 0x00, 0x00, 0x00
        /*0020*/ 	.byte	0x00, 0x00, 0x00, 0x00


//--------------------- .nv.info._Z23attention_fwd_bf16_wmmaILi64EEvPK13__nv_bfloat16S2_S2_PS0_iiiiif --------------------------
	.section	.nv.info._Z23attention_fwd_bf16_wmmaILi64EEvPK13__nv_bfloat16S2_S2_PS0_iiiiif,"",@"SHT_CUDA_INFO"
	.sectionflags	@""
	.align	4


	//----- nvinfo : EIATTR_CUDA_API_VERSION
	.align		4
        /*0000*/ 	.byte	0x04, 0x37
        /*0002*/ 	.short	(.L_9 - .L_8)
.L_8:
        /*0004*/ 	.word	0x00000082


	//----- nvinfo : EIATTR_KPARAM_INFO
	.align		4
.L_9:
        /*0008*/ 	.byte	0x04, 0x17
        /*000a*/ 	.short	(.L_11 - .L_10)
.L_10:
        /*000c*/ 	.word	0x00000000
        /*0010*/ 	.short	0x0009
        /*0012*/ 	.short	0x0034
        /*0014*/ 	.byte	0x00, 0xf0, 0x11, 0x00


	//----- nvinfo : EIATTR_KPARAM_INFO
	.align		4
.L_11:
        /*0018*/ 	.byte	0x04, 0x17
        /*001a*/ 	.short	(.L_13 - .L_12)
.L_12:
        /*001c*/ 	.word	0x00000000
        /*0020*/ 	.short	0x0008
        /*0022*/ 	.short	0x0030
        /*0024*/ 	.byte	0x00, 0xf0, 0x11, 0x00


	//----- nvinfo : EIATTR_KPARAM_INFO
	.align		4
.L_13:
        /*0028*/ 	.byte	0x04, 0x17
        /*002a*/ 	.short	(.L_15 - .L_14)
.L_14:
        /*002c*/ 	.word	0x00000000
        /*0030*/ 	.short	0x0007
        /*0032*/ 	.short	0x002c
        /*0034*/ 	.byte	0x00, 0xf0, 0x11, 0x00


	//----- nvinfo : EIATTR_KPARAM_INFO
	.align		4
.L_15:
        /*0038*/ 	.byte	0x04, 0x17
        /*003a*/ 	.short	(.L_17 - .L_16)
.L_16:
        /*003c*/ 	.word	0x00000000
        /*0040*/ 	.short	0x0006
        /*0042*/ 	.short	0x0028
        /*0044*/ 	.byte	0x00, 0xf0, 0x11, 0x00


	//----- nvinfo : EIATTR_KPARAM_INFO
	.align		4
.L_17:
        /*0048*/ 	.byte	0x04, 0x17
        /*004a*/ 	.short	(.L_19 - .L_18)
.L_18:
        /*004c*/ 	.word	0x00000000
        /*0050*/ 	.short	0x0005
        /*0052*/ 	.short	0x0024
        /*0054*/ 	.byte	0x00, 0xf0, 0x11, 0x00


	//----- nvinfo : EIATTR_KPARAM_INFO
	.align		4
.L_19:
        /*0058*/ 	.byte	0x04, 0x17
        /*005a*/ 	.short	(.L_21 - .L_20)
.L_20:
        /*005c*/ 	.word	0x00000000
        /*0060*/ 	.short	0x0004
        /*0062*/ 	.short	0x0020
        /*0064*/ 	.byte	0x00, 0xf0, 0x11, 0x00


	//----- nvinfo : EIATTR_KPARAM_INFO
	.align		4
.L_21:
        /*0068*/ 	.byte	0x04, 0x17
        /*006a*/ 	.short	(.L_23 - .L_22)
.L_22:
        /*006c*/ 	.word	0x00000000
        /*0070*/ 	.short	0x0003
        /*0072*/ 	.short	0x0018
        /*0074*/ 	.byte	0x00, 0xf5, 0x21, 0x00


	//----- nvinfo : EIATTR_KPARAM_INFO
	.align		4
.L_23:
        /*0078*/ 	.byte	0x04, 0x17
        /*007a*/ 	.short	(.L_25 - .L_24)
.L_24:
        /*007c*/ 	.word	0x00000000
        /*0080*/ 	.short	0x0002
        /*0082*/ 	.short	0x0010
        /*0084*/ 	.byte	0x00, 0xf5, 0x21, 0x00


	//----- nvinfo : EIATTR_KPARAM_INFO
	.align		4
.L_25:
        /*0088*/ 	.byte	0x04, 0x17
        /*008a*/ 	.short	(.L_27 - .L_26)
.L_26:
        /*008c*/ 	.word	0x00000000
        /*0090*/ 	.short	0x0001
        /*0092*/ 	.short	0x0008
        /*0094*/ 	.byte	0x00, 0xf5, 0x21, 0x00


	//----- nvinfo : EIATTR_KPARAM_INFO
	.align		4
.L_27:
        /*0098*/ 	.byte	0x04, 0x17
        /*009a*/ 	.short	(.L_29 - .L_28)
.L_28:
        /*009c*/ 	.word	0x00000000
        /*00a0*/ 	.short	0x0000
        /*00a2*/ 	.short	0x0000
        /*00a4*/ 	.byte	0x00, 0xf5, 0x21, 0x00


	//----- nvinfo : EIATTR_SPARSE_MMA_MASK
	.align		4
.L_29:
        /*00a8*/ 	.byte	0x03, 0x50
        /*00aa*/ 	.short	0x0000


	//----- nvinfo : EIATTR_WMMA_USED
	.align		4
        /*00ac*/ 	.byte	0x01, 0x2b
	.zero		2


	//----- nvinfo : EIATTR_MAXREG_COUNT
	.align		4
        /*00b0*/ 	.byte	0x03, 0x1b
        /*00b2*/ 	.short	0x00ff


	//----- nvinfo : EIATTR_NUM_BARRIERS
	.align		4
        /*00b4*/ 	.byte	0x02, 0x4c
        /*00b6*/ 	.byte	0x01
	.zero		1


	//----- nvinfo : EIATTR_MERCURY_ISA_VERSION
	.align		4
        /*00b8*/ 	.byte	0x03, 0x5f
        /*00ba*/ 	.short	0x0101


	//----- nvinfo : EIATTR_VRC_CTA_INIT_COUNT
	.align		4
        /*00bc*/ 	.byte	0x02, 0x4a
	.zero		1
	.zero		1


	//----- nvinfo : EIATTR_EXIT_INSTR_OFFSETS
	.align		4
        /*00c0*/ 	.byte	0x04, 0x1c
        /*00c2*/ 	.short	(.L_31 - .L_30)


	//   ....[0]....
.L_30:
        /*00c4*/ 	.word	0x00000090


	//   ....[1]....
        /*00c8*/ 	.word	0x00003fb0


	//   ....[2]....
        /*00cc*/ 	.word	0x000042a0


	//----- nvinfo : EIATTR_INDIRECT_BRANCH_TARGETS
	.align		4
.L_31:
        /*00d0*/ 	.byte	0x04, 0x34
        /*00d2*/ 	.short	(.L_33 - .L_32)


	//   ....[0]....
.L_32:
        /*00d4*/ 	.word	.L_x_92@srel
        /*00d8*/ 	.short	0x0
        /*00da*/ 	.short	0x0
        /*00dc*/ 	.word	0x3
        /*00e0*/ 	.word	.L_x_89@srel
        /*00e4*/ 	.word	.L_x_110@srel
        /*00e8*/ 	.word	.L_x_111@srel


	//----- nvinfo : EIATTR_CRS_STACK_SIZE
	.align		4
.L_33:
        /*00ec*/ 	.byte	0x04, 0x1e
        /*00ee*/ 	.short	(.L_35 - .L_34)
.L_34:
        /*00f0*/ 	.word	0x00000000


	//----- nvinfo : EIATTR_CBANK_PARAM_SIZE
	.align		4
.L_35:
        /*00f4*/ 	.byte	0x03, 0x19
        /*00f6*/ 	.short	0x0038


	//----- nvinfo : EIATTR_PARAM_CBANK
	.align		4
        /*00f8*/ 	.byte	0x04, 0x0a
        /*00fa*/ 	.short	(.L_37 - .L_36)
	.align		4
.L_36:
        /*00fc*/ 	.word	index@(.nv.constant0._Z23attention_fwd_bf16_wmmaILi64EEvPK13__nv_bfloat16S2_S2_PS0_iiiiif)
        /*0100*/ 	.short	0x0380
        /*0102*/ 	.short	0x0038


	//----- nvinfo : EIATTR_SW_WAR
	.align		4
.L_37:
        /*0104*/ 	.byte	0x04, 0x36
        /*0106*/ 	.short	(.L_39 - .L_38)
.L_38:
        /*0108*/ 	.word	0x00000008
.L_39:


//--------------------- .nv.callgraph             --------------------------
	.section	.nv.callgraph,"",@"SHT_CUDA_CALLGRAPH"
	.align	4
	.sectionentsize	8
	.align		4
        /*0000*/ 	.word	0x00000000
	.align		4
        /*0004*/ 	.word	0xffffffff
	.align		4
        /*0008*/ 	.word	0x00000000
	.align		4
        /*000c*/ 	.word	0xfffffffe
	.align		4
        /*0010*/ 	.word	0x00000000
	.align		4
        /*0014*/ 	.word	0xfffffffd
	.align		4
        /*0018*/ 	.word	0x00000000
	.align		4
        /*001c*/ 	.word	0xfffffffc


//--------------------- .nv.constant2._Z23attention_fwd_bf16_wmmaILi64EEvPK13__nv_bfloat16S2_S2_PS0_iiiiif --------------------------
	.section	.nv.constant2._Z23attention_fwd_bf16_wmmaILi64EEvPK13__nv_bfloat16S2_S2_PS0_iiiiif,"a",@progbits
	.sectionflags	@""
	.align	4
.nv.constant2._Z23attention_fwd_bf16_wmmaILi64EEvPK13__nv_bfloat16S2_S2_PS0_iiiiif:
        /*0000*/ 	.byte	0x70, 0x3e, 0x00, 0x00, 0xc0, 0x3d, 0x00, 0x00, 0xd0, 0x3c, 0x00, 0x00


//--------------------- .text._Z23attention_fwd_bf16_wmmaILi64EEvPK13__nv_bfloat16S2_S2_PS0_iiiiif --------------------------
	.section	.text._Z23attention_fwd_bf16_wmmaILi64EEvPK13__nv_bfloat16S2_S2_PS0_iiiiif,"ax",@progbits
	.align	128
        .global         _Z23attention_fwd_bf16_wmmaILi64EEvPK13__nv_bfloat16S2_S2_PS0_iiiiif
        .type           _Z23attention_fwd_bf16_wmmaILi64EEvPK13__nv_bfloat16S2_S2_PS0_iiiiif,@function
        .size           _Z23attention_fwd_bf16_wmmaILi64EEvPK13__nv_bfloat16S2_S2_PS0_iiiiif,(.L_x_112 - _Z23attention_fwd_bf16_wmmaILi64EEvPK13__nv_bfloat16S2_S2_PS0_iiiiif)
        .other          _Z23attention_fwd_bf16_wmmaILi64EEvPK13__nv_bfloat16S2_S2_PS0_iiiiif,@"STO_CUDA_ENTRY STV_DEFAULT"
_Z23attention_fwd_bf16_wmmaILi64EEvPK13__nv_bfloat16S2_S2_PS0_iiiiif:
.text._Z23attention_fwd_bf16_wmmaILi64EEvPK13__nv_bfloat16S2_S2_PS0_iiiiif:
[----:B------:R-:W0:Y:S08]  /*0000*/  LDC R1, c[0x0][0x37c] ;  /* 0x0000df00ff017b82 */ /* 0x000e300000000800 */
[----:B------:R-:W1:Y:S01]  /*0010*/  S2UR UR7, SR_CTAID.X ;  /* 0x00000000000779c3 */ /* 0x000e620000002500 */
[----:B------:R-:W2:Y:S01]  /*0020*/  LDCU UR8, c[0x0][0x3a8] ;  /* 0x00007500ff0877ac */ /* 0x000ea20008000800 */
[----:B0-----:R-:W-:-:S05]  /*0030*/  VIADD R1, R1, 0xffffff80 ;  /* 0xffffff8001017836 */ /* 0x001fca0000000000 */
[C---:B------:R-:W-:Y:S02]  /*0040*/  R2UR UR13, R1.reuse ;  /* 0x00000000010d72ca */ /* 0x040fe400000e0000 */
[----:B------:R-:W-:Y:S01]  /*0050*/  R2UR UR15, R1 ;  /* 0x00000000010f72ca */ /* 0x000fe200000e0000 */
[----:B-1----:R-:W-:-:S04]  /*0060*/  USHF.L.U32 UR7, UR7, 0x4, URZ ;  /* 0x0000000407077899 */ /* 0x002fc800080006ff */
[----:B--2---:R-:W-:-:S06]  /*0070*/  UISETP.GE.AND UP0, UPT, UR7, UR8, UPT ;  /* 0x000000080700728c */ /* 0x004fcc000bf06270 */
[----:B------:R-:W-:-:S13]  /*0080*/  PLOP3.LUT P0, PT, PT, PT, UP0, 0x80, 0x8 ;  /* 0x000000000008781c */ /* 0x000fda0003f0f008 */
[----:B------:R-:W-:Y:S05]  /*0090*/  @P0 EXIT ;  /* 0x000000000000094d */ /* 0x000fea0003800000 */
[----:B------:R-:W0:Y:S01]  /*00a0*/  S2UR UR4, SR_CTAID.Y ;  /* 0x00000000000479c3 */ /* 0x000e220000002600 */
[----:B------:R-:W1:Y:S01]  /*00b0*/  S2R R0, SR_TID.X ;  /* 0x0000000000007919 */ /* 0x000e620000002100 */
[----:B------:R-:W-:Y:S01]  /*00c0*/  UIADD3 UR5, UPT, UPT, -UR7, UR8, URZ ;  /* 0x0000000807057290 */ /* 0x000fe2000fffe1ff */
[----:B------:R-:W2:Y:S01]  /*00d0*/  LDCU UR18, c[0x0][0x3b0] ;  /* 0x00007600ff1277ac */ /* 0x000ea20008000800 */
[----:B------:R-:W3:Y:S02]  /*00e0*/  LDCU UR9, c[0x0][0x3ac] ;  /* 0x00007580ff0977ac */ /* 0x000ee40008000800 */
[----:B------:R-:W-:Y:S01]  /*00f0*/  UISETP.LT.AND UP0, UPT, UR5, 0x10, UPT ;  /* 0x000000100500788c */ /* 0x000fe2000bf01270 */
[----:B------:R-:W4:Y:S03]  /*0100*/  LDCU.64 UR16, c[0x0][0x358] ;  /* 0x00006b00ff1077ac */ /* 0x000f260008000a00 */
[----:B------:R-:W-:-:S02]  /*0110*/  USEL UR6, UR5, 0x10, UP0 ;  /* 0x0000001005067887 */ /* 0x000fc40008000000 */
[----:B------:R-:W-:Y:S02]  /*0120*/  UISETP.GE.AND UP0, UPT, UR5, 0x1, UPT ;  /* 0x000000010500788c */ /* 0x000fe4000bf06270 */
[----:B--2---:R-:W-:Y:S02]  /*0130*/  UIMAD UR8, UR8, UR18, URZ ;  /* 0x00000012080872a4 */ /* 0x004fe4000f8e02ff */
[----:B---3--:R-:W-:Y:S02]  /*0140*/  UIMAD UR9, UR18, UR9, URZ ;  /* 0x00000009120972a4 */ /* 0x008fe4000f8e02ff */
[----:B0-----:R-:W-:Y:S02]  /*0150*/  UIMAD UR8, UR8, UR4, URZ ;  /* 0x00000004080872a4 */ /* 0x001fe4000f8e02ff */
[----:B------:R-:W-:Y:S01]  /*0160*/  UIMAD UR9, UR9, UR4, URZ ;  /* 0x00000004090972a4 */ /* 0x000fe2000f8e02ff */
[----:B----4-:R-:W-:Y:S11]  /*0170*/  BRA.U !UP0, `(.L_x_0) ;  /* 0x0000000108807547 */ /* 0x010ff6000b800000 */
[----:B------:R-:W-:Y:S01]  /*0180*/  UISETP.LT.AND UP0, UPT, UR6, 0x1, UPT ;  /* 0x000000010600788c */ /* 0x000fe2000bf01270 */
[----:B------:R-:W0:Y:S03]  /*0190*/  LDCU UR12, c[0x0][0x360] ;  /* 0x00006c00ff0c77ac */ /* 0x000e260008000800 */
[----:B------:R-:W-:Y:S01]  /*01a0*/  USEL UR10, UR6, 0x1, !UP0 ;  /* 0x00000001060a7887 */ /* 0x000fe2000c000000 */
[----:B------:R-:W-:-:S11]  /*01b0*/  UMOV UR4, URZ ;  /* 0x000000ff00047c82 */ /* 0x000fd60008000000 */
.L_x_4:
[----:B-1----:R-:W1:Y:S01]  /*01c0*/  LDCU UR18, c[0x0][0x3b0] ;  /* 0x00007600ff1277ac */ /* 0x002e620008000800 */
[----:B------:R-:W-:Y:S01]  /*01d0*/  BSSY.RECONVERGENT B0, `(.L_x_1) ;  /* 0x0000017000007945 */ /* 0x000fe20003800200 */
[----:B-1----:R-:W-:-:S13]  /*01e0*/  ISETP.GE.AND P0, PT, R0, UR18, PT ;  /* 0x0000001200007c0c */ /* 0x002fda000bf06270 */
[----:B------:R-:W-:Y:S05]  /*01f0*/  @P0 BRA `(.L_x_2) ;  /* 0x0000000000500947 */ /* 0x000fea0003800000 */
[----:B------:R-:W1:Y:S01]  /*0200*/  S2R R5, SR_CgaCtaId ;  /* 0x0000000000057919 */ /* 0x000e620000008800 */
[----:B------:R-:W2:Y:S01]  /*0210*/  LDC.64 R2, c[0x0][0x380] ;  /* 0x0000e000ff027b82 */ /* 0x000ea20000000a00 */
[----:B------:R-:W-:Y:S01]  /*0220*/  UIADD3 UR11, UPT, UPT, UR7, UR4, URZ ;  /* 0x00000004070b7290 */ /* 0x000fe2000fffe0ff */
[----:B------:R-:W-:Y:S01]  /*0230*/  MOV R4, 0x400 ;  /* 0x0000040000047802 */ /* 0x000fe20000000f00 */
[----:B------:R-:W-:-:S03]  /*0240*/  IMAD.U32 R9, RZ, RZ, UR18 ;  /* 0x00000012ff097e24 */ /* 0x000fc6000f8e00ff */
[----:B------:R-:W-:Y:S01]  /*0250*/  IADD3 R4, PT, PT, R4, 0x400, RZ ;  /* 0x0000040004047810 */ /* 0x000fe20007ffe0ff */
[----:B------:R-:W-:-:S04]  /*0260*/  IMAD.U32 R6, RZ, RZ, UR11 ;  /* 0x0000000bff067e24 */ /* 0x000fc8000f8e00ff */
[----:B------:R-:W-:Y:S02]  /*0270*/  IMAD R9, R6, R9, UR8 ;  /* 0x0000000806097e24 */ /* 0x000fe4000f8e0209 */
[----:B------:R-:W-:Y:S01]  /*0280*/  IMAD.MOV.U32 R6, RZ, RZ, R0 ;  /* 0x000000ffff067224 */ /* 0x000fe200078e0000 */
[----:B-1----:R-:W-:-:S07]  /*0290*/  LEA R8, R5, R4, 0x18 ;  /* 0x0000000405087211 */ /* 0x002fce00078ec0ff */
.L_x_3:
[----:B------:R-:W-:-:S05]  /*02a0*/  IADD3 R5, PT, PT, R9, R6, RZ ;  /* 0x0000000609057210 */ /* 0x000fca0007ffe0ff */
[----:B-12---:R-:W-:-:S06]  /*02b0*/  IMAD.WIDE R4, R5, 0x2, R2 ;  /* 0x0000000205047825 */ /* 0x006fcc00078e0202 */
[----:B------:R-:W2:Y:S01]  /*02c0*/  LDG.E.U16.CONSTANT R4, desc[UR16][R4.64] ;  /* 0x0000001004047981 */ /* 0x000ea2000c1e9500 */
[----:B------:R-:W-:-:S04]  /*02d0*/  IMAD.U32 R7, RZ, RZ, UR18 ;  /* 0x00000012ff077e24 */ /* 0x000fc8000f8e00ff */
[----:B------:R-:W-:Y:S01]  /*02e0*/  IMAD R7, R7, UR4, R6 ;  /* 0x0000000407077c24 */ /* 0x000fe2000f8e0206 */
[----:B0-----:R-:W-:-:S03]  /*02f0*/  IADD3 R6, PT, PT, R6, UR12, RZ ;  /* 0x0000000c06067c10 */ /* 0x001fc6000fffe0ff */
[----:B------:R-:W-:Y:S01]  /*0300*/  IMAD R7, R7, 0x2, R8 ;  /* 0x0000000207077824 */ /* 0x000fe200078e0208 */
[----:B------:R-:W-:-:S04]  /*0310*/  ISETP.GE.AND P0, PT, R6, UR18, PT ;  /* 0x0000001206007c0c */ /* 0x000fc8000bf06270 */
[----:B--2---:R1:W-:Y:S09]  /*0320*/  STS.U16 [R7], R4 ;  /* 0x0000000407007388 */ /* 0x0043f20000000400 */
[----:B------:R-:W-:Y:S05]  /*0330*/  @!P0 BRA `(.L_x_3) ;  /* 0xfffffffc00d88947 */ /* 0x000fea000383ffff */
.L_x_2:
[----:B0-----:R-:W-:Y:S05]  /*0340*/  BSYNC.RECONVERGENT B0 ;  /* 0x0000000000007941 */ /* 0x001fea0003800200 */
.L_x_1:
[----:B------:R-:W-:-:S04]  /*0350*/  UIADD3 UR4, UPT, UPT, UR4, 0x1, URZ ;  /* 0x0000000104047890 */ /* 0x000fc8000fffe0ff */
[----:B------:R-:W-:-:S09]  /*0360*/  UISETP.NE.AND UP0, UPT, UR4, UR10, UPT ;  /* 0x0000000a0400728c */ /* 0x000fd2000bf05270 */
[----:B------:R-:W-:Y:S05]  /*0370*/  BRA.U UP0, `(.L_x_4) ;  /* 0xfffffffd00907547 */ /* 0x000fea000b83ffff */
.L_x_0:
[----:B------:R-:W-:Y:S02]  /*0380*/  UISETP.GT.AND UP0, UPT, UR5, 0xf, UPT ;  /* 0x0000000f0500788c */ /* 0x000fe4000bf04270 */
[----:B------:R-:W-:-:S07]  /*0390*/  USHF.L.U32 UR19, UR18, 0x4, URZ ;  /* 0x0000000412137899 */ /* 0x000fce00080006ff */
[----:B------:R-:W-:Y:S05]  /*03a0*/  BRA.U UP0, `(.L_x_5) ;  /* 0x0000000100547547 */ /* 0x000fea000b800000 */
[----:B------:R-:W0:Y:S01]  /*03b0*/  S2UR UR5, SR_CgaCtaId ;  /* 0x00000000000579c3 */ /* 0x000e220000008800 */
[----:B------:R-:W-:Y:S01]  /*03c0*/  UMOV UR4, 0x400 ;  /* 0x0000040000047882 */ /* 0x000fe20000000000 */
[----:B------:R-:W-:Y:S01]  /*03d0*/  IMAD.U32 R2, RZ, RZ, UR6 ;  /* 0x00000006ff027e24 */ /* 0x000fe2000f8e00ff */
[----:B------:R-:W-:Y:S01]  /*03e0*/  UIADD3 UR4, UPT, UPT, UR4, 0x400, URZ ;  /* 0x0000040004047890 */ /* 0x000fe2000fffe0ff */
[----:B------:R-:W2:Y:S03]  /*03f0*/  LDCU UR10, c[0x0][0x360] ;  /* 0x00006c00ff0a77ac */ /* 0x000ea60008000800 */
[----:B0-2---:R-:W-:-:S12]  /*0400*/  ULEA UR4, UR5, UR4, 0x18 ;  /* 0x0000000405047291 */ /* 0x005fd8000f8ec0ff */
.L_x_9:
[----:B------:R-:W1:Y:S01]  /*0410*/  LDCU UR18, c[0x0][0x3b0] ;  /* 0x00007600ff1277ac */ /* 0x000e620008000800 */
[----:B------:R-:W-:Y:S01]  /*0420*/  BSSY.RECONVERGENT B0, `(.L_x_6) ;  /* 0x000000a000007945 */ /* 0x000fe20003800200 */
[----:B-1----:R-:W-:-:S13]  /*0430*/  ISETP.GE.AND P0, PT, R0, UR18, PT ;  /* 0x0000001200007c0c */ /* 0x002fda000bf06270 */
[----:B------:R-:W-:Y:S05]  /*0440*/  @P0 BRA `(.L_x_7) ;  /* 0x00000000001c0947 */ /* 0x000fea0003800000 */
[----:B------:R-:W-:-:S07]  /*0450*/  IMAD.MOV.U32 R3, RZ, RZ, R0 ;  /* 0x000000ffff037224 */ /* 0x000fce00078e0000 */
.L_x_8:
[----:B------:R-:W-:Y:S01]  /*0460*/  IMAD R4, R2, UR18, R3 ;  /* 0x0000001202047c24 */ /* 0x000fe2000f8e0203 */
[----:B------:R-:W-:-:S04]  /*0470*/  IADD3 R3, PT, PT, R3, UR10, RZ ;  /* 0x0000000a03037c10 */ /* 0x000fc8000fffe0ff */
[----:B------:R-:W-:Y:S02]  /*0480*/  LEA R4, R4, UR4, 0x1 ;  /* 0x0000000404047c11 */ /* 0x000fe4000f8e08ff */
[----:B------:R-:W-:-:S03]  /*0490*/  ISETP.GE.AND P0, PT, R3, UR18, PT ;  /* 0x0000001203007c0c */ /* 0x000fc6000bf06270 */
[----:B------:R0:W-:Y:S10]  /*04a0*/  STS.U16 [R4], RZ ;  /* 0x000000ff04007388 */ /* 0x0001f40000000400 */
[----:B0-----:R-:W-:Y:S05]  /*04b0*/  @!P0 BRA `(.L_x_8) ;  /* 0xfffffffc00e88947 */ /* 0x001fea000383ffff */
.L_x_7:
[----:B------:R-:W-:Y:S05]  /*04c0*/  BSYNC.RECONVERGENT B0 ;  /* 0x0000000000007941 */ /* 0x000fea0003800200 */
.L_x_6:
[----:B------:R-:W-:-:S05]  /*04d0*/  VIADD R2, R2, 0x1 ;  /* 0x0000000102027836 */ /* 0x000fca0000000000 */
[----:B------:R-:W-:-:S13]  /*04e0*/  ISETP.NE.AND P0, PT, R2, 0x10, PT ;  /* 0x000000100200780c */ /* 0x000fda0003f05270 */
[----:B------:R-:W-:Y:S05]  /*04f0*/  @P0 BRA `(.L_x_9) ;  /* 0xfffffffc00c40947 */ /* 0x000fea000383ffff */
.L_x_5:
[----:B------:R-:W0:Y:S01]  /*0500*/  S2UR UR5, SR_CgaCtaId ;  /* 0x00000000000579c3 */ /* 0x000e220000008800 */
[----:B------:R-:W-:Y:S01]  /*0510*/  UMOV UR4, 0x400 ;  /* 0x0000040000047882 */ /* 0x000fe20000000000 */
[----:B------:R-:W2:Y:S06]  /*0520*/  LDCU UR6, c[0x0][0x3ac] ;  /* 0x00007580ff0677ac */ /* 0x000eac0008000800 */
[----:B------:R-:W-:Y:S01]  /*0530*/  BAR.SYNC.DEFER_BLOCKING 0x0 ;  /* 0x0000000000007b1d */ /* 0x000fe20000010000 */
[----:B-1----:R-:W-:Y:S01]  /*0540*/  ISETP.GE.AND P0, PT, R0, UR18, PT ;  /* 0x0000001200007c0c */ /* 0x002fe2000bf06270 */
[----:B------:R-:W-:-:S02]  /*0550*/  UIADD3 UR4, UPT, UPT, UR4, 0x400, URZ ;  /* 0x0000040004047890 */ /* 0x000fc4000fffe0ff */
[----:B------:R-:W-:Y:S02]  /*0560*/  UIADD3 UR13, UPT, UPT, UR13, 0x40, URZ ;  /* 0x000000400d0d7890 */ /* 0x000fe4000fffe0ff */
[----:B------:R-:W-:Y:S01]  /*0570*/  BSSY.RECONVERGENT B0, `(.L_x_10) ;  /* 0x00000a2000007945 */ /* 0x000fe20003800200 */
[----:B------:R-:W1:Y:S01]  /*0580*/  LDCU UR26, c[0x0][0x360] ;  /* 0x00006c00ff1a77ac */ /* 0x000e620008000800 */
[----:B0-----:R-:W-:-:S04]  /*0590*/  ULEA UR4, UR5, UR4, 0x18 ;  /* 0x0000000405047291 */ /* 0x001fc8000f8ec0ff */
[----:B------:R-:W-:-:S04]  /*05a0*/  ULEA UR12, UR18, UR4, 0x5 ;  /* 0x00000004120c7291 */ /* 0x000fc8000f8e28ff */
[----:B------:R-:W-:-:S04]  /*05b0*/  ULEA UR20, UR18, UR12, 0x7 ;  /* 0x0000000c12147291 */ /* 0x000fc8000f8e38ff */
[----:B--2---:R-:W-:-:S04]  /*05c0*/  ULEA UR21, UR6, UR20, 0x6 ;  /* 0x0000001406157291 */ /* 0x004fc8000f8e30ff */
[----:B------:R-:W-:Y:S01]  /*05d0*/  ULEA UR22, UR18, UR21, 0x7 ;  /* 0x0000001512167291 */ /* 0x000fe2000f8e38ff */
[----:B-1----:R-:W-:Y:S11]  /*05e0*/  @P0 BRA `(.L_x_11) ;  /* 0x0000000800680947 */ /* 0x002ff60003800000 */
[----:B------:R-:W-:Y:S01]  /*05f0*/  BSSY.RECONVERGENT B1, `(.L_x_12) ;  /* 0x0000007000017945 */ /* 0x000fe20003800200 */
[----:B------:R-:W-:-:S07]  /*0600*/  IMAD.MOV.U32 R2, RZ, RZ, R0 ;  /* 0x000000ffff027224 */ /* 0x000fce00078e0000 */
.L_x_13:
[C---:B------:R-:W-:Y:S02]  /*0610*/  LEA R3, R2.reuse, UR22, 0x2 ;  /* 0x0000001602037c11 */ /* 0x040fe4000f8e10ff */
[----:B------:R-:W-:-:S03]  /*0620*/  IADD3 R2, PT, PT, R2, UR26, RZ ;  /* 0x0000001a02027c10 */ /* 0x000fc6000fffe0ff */
[----:B------:R0:W-:Y:S01]  /*0630*/  STS [R3], RZ ;  /* 0x000000ff03007388 */ /* 0x0001e20000000800 */
[----:B------:R-:W-:-:S13]  /*0640*/  ISETP.GE.AND P0, PT, R2, UR18, PT ;  /* 0x0000001202007c0c */ /* 0x000fda000bf06270 */
[----:B0-----:R-:W-:Y:S05]  /*0650*/  @!P0 BRA `(.L_x_13) ;  /* 0xfffffffc00ec8947 */ /* 0x001fea000383ffff */
[----:B------:R-:W-:Y:S05]  /*0660*/  BSYNC.RECONVERGENT B1 ;  /* 0x0000000000017941 */ /* 0x000fea0003800200 */
.L_x_12:
[----:B------:R-:W-:Y:S01]  /*0670*/  BSSY.RECONVERGENT B1, `(.L_x_14) ;  /* 0x0000008000017945 */ /* 0x000fe20003800200 */
[----:B------:R-:W-:-:S07]  /*0680*/  IMAD.MOV.U32 R2, RZ, RZ, R0 ;  /* 0x000000ffff027224 */ /* 0x000fce00078e0000 */
.L_x_15:
[C---:B------:R-:W-:Y:S01]  /*0690*/  VIADD R3, R2.reuse, UR18 ;  /* 0x0000001202037c36 */ /* 0x040fe20008000000 */
[----:B------:R-:W-:-:S04]  /*06a0*/  IADD3 R2, PT, PT, R2, UR26, RZ ;  /* 0x0000001a02027c10 */ /* 0x000fc8000fffe0ff */
[----:B------:R-:W-:Y:S02]  /*06b0*/  LEA R3, R3, UR22, 0x2 ;  /* 0x0000001603037c11 */ /* 0x000fe4000f8e10ff */
[----:B------:R-:W-:-:S03]  /*06c0*/  ISETP.GE.AND P0, PT, R2, UR18, PT ;  /* 0x0000001202007c0c */ /* 0x000fc6000bf06270 */
[----:B------:R0:W-:Y:S10]  /*06d0*/  STS [R3], RZ ;  /* 0x000000ff03007388 */ /* 0x0001f40000000800 */
[----:B0-----:R-:W-:Y:S05]  /*06e0*/  @!P0 BRA `(.L_x_15) ;  /* 0xfffffffc00e88947 */ /* 0x001fea000383ffff */
[----:B------:R-:W-:Y:S05]  /*06f0*/  BSYNC.RECONVERGENT B1 ;  /* 0x0000000000017941 */ /* 0x000fea0003800200 */
.L_x_14:
[----:B------:R-:W-:Y:S01]  /*0700*/  BSSY.RECONVERGENT B1, `(.L_x_16) ;  /* 0x0000009000017945 */ /* 0x000fe20003800200 */
[----:B------:R-:W-:-:S07]  /*0710*/  IMAD.MOV.U32 R2, RZ, RZ, R0 ;  /* 0x000000ffff027224 */ /* 0x000fce00078e0000 */
.L_x_17:
[----:B------:R-:W-:-:S05]  /*0720*/  IMAD.U32 R3, RZ, RZ, UR18 ;  /* 0x00000012ff037e24 */ /* 0x000fca000f8e00ff */
[----:B------:R-:W-:Y:S01]  /*0730*/  LEA R3, R3, R2, 0x1 ;  /* 0x0000000203037211 */ /* 0x000fe200078e08ff */
[----:B------:R-:W-:-:S03]  /*0740*/  VIADD R2, R2, UR26 ;  /* 0x0000001a02027c36 */ /* 0x000fc60008000000 */
[----:B------:R-:W-:Y:S02]  /*0750*/  LEA R3, R3, UR22, 0x2 ;  /* 0x0000001603037c11 */ /* 0x000fe4000f8e10ff */
[----:B------:R-:W-:-:S03]  /*0760*/  ISETP.GE.AND P0, PT, R2, UR18, PT ;  /* 0x0000001202007c0c */ /* 0x000fc6000bf06270 */
[----:B------:R0:W-:Y:S10]  /*0770*/  STS [R3], RZ ;  /* 0x000000ff03007388 */ /* 0x0001f40000000800 */
[----:B0-----:R-:W-:Y:S05]  /*0780*/  @!P0 BRA `(.L_x_17) ;  /* 0xfffffffc00e48947 */ /* 0x001fea000383ffff */
[----:B------:R-:W-:Y:S05]  /*0790*/  BSYNC.RECONVERGENT B1 ;  /* 0x0000000000017941 */ /* 0x000fea0003800200 */
.L_x_16:
[----:B------:R-:W-:Y:S01]  /*07a0*/  BSSY.RECONVERGENT B1, `(.L_x_18) ;  /* 0x0000009000017945 */ /* 0x000fe20003800200 */
[----:B------:R-:W-:-:S07]  /*07b0*/  IMAD.MOV.U32 R2, RZ, RZ, R0 ;  /* 0x000000ffff027224 */ /* 0x000fce00078e0000 */
.L_x_19:
[----:B------:R-:W-:-:S05]  /*07c0*/  MOV R3, UR18 ;  /* 0x0000001200037c02 */ /* 0x000fca0008000f00 */
[----:B------:R-:W-:Y:S02]  /*07d0*/  IMAD R3, R3, 0x3, R2 ;  /* 0x0000000303037824 */ /* 0x000fe400078e0202 */
[----:B------:R-:W-:-:S03]  /*07e0*/  VIADD R2, R2, UR26 ;  /* 0x0000001a02027c36 */ /* 0x000fc60008000000 */
[----:B------:R-:W-:Y:S02]  /*07f0*/  LEA R3, R3, UR22, 0x2 ;  /* 0x0000001603037c11 */ /* 0x000fe4000f8e10ff */
[----:B------:R-:W-:-:S03]  /*0800*/  ISETP.GE.AND P0, PT, R2, UR18, PT ;  /* 0x0000001202007c0c */ /* 0x000fc6000bf06270 */
[----:B------:R0:W-:Y:S10]  /*0810*/  STS [R3], RZ ;  /* 0x000000ff03007388 */ /* 0x0001f40000000800 */
[----:B0-----:R-:W-:Y:S05]  /*0820*/  @!P0 BRA `(.L_x_19) ;  /* 0xfffffffc00e48947 */ /* 0x001fea000383ffff */
[----:B------:R-:W-:Y:S05]  /*0830*/  BSYNC.RECONVERGENT B1 ;  /* 0x0000000000017941 */ /* 0x000fea0003800200 */
.L_x_18:
[----:B------:R-:W-:Y:S01]  /*0840*/  BSSY.RECONVERGENT B1, `(.L_x_20) ;  /* 0x0000009000017945 */ /* 0x000fe20003800200 */
[----:B------:R-:W-:-:S07]  /*0850*/  IMAD.MOV.U32 R2, RZ, RZ, R0 ;  /* 0x000000ffff027224 */ /* 0x000fce00078e0000 */
.L_x_21:
        /* <DEDUP_REMOVED lines=8> */
.L_x_20:
[----:B------:R-:W-:Y:S01]  /*08e0*/  BSSY.RECONVERGENT B1, `(.L_x_22) ;  /* 0x0000009000017945 */ /* 0x000fe20003800200 */
[----:B------:R-:W-:-:S07]  /*08f0*/  MOV R2, R0 ;  /* 0x0000000000027202 */ /* 0x000fce0000000f00 */
.L_x_23:
[----:B------:R-:W-:-:S04]  /*0900*/  IMAD.U32 R3, RZ, RZ, UR18 ;  /* 0x00000012ff037e24 */ /* 0x000fc8000f8e00ff */
[----:B------:R-:W-:Y:S02]  /*0910*/  IMAD R3, R3, 0x5, R2 ;  /* 0x0000000503037824 */ /* 0x000fe400078e0202 */
[----:B------:R-:W-:-:S03]  /*0920*/  VIADD R2, R2, UR26 ;  /* 0x0000001a02027c36 */ /* 0x000fc60008000000 */
[----:B------:R-:W-:Y:S02]  /*0930*/  LEA R3, R3, UR22, 0x2 ;  /* 0x0000001603037c11 */ /* 0x000fe4000f8e10ff */
[----:B------:R-:W-:-:S03]  /*0940*/  ISETP.GE.AND P0, PT, R2, UR18, PT ;  /* 0x0000001202007c0c */ /* 0x000fc6000bf06270 */
[----:B------:R0:W-:Y:S10]  /*0950*/  STS [R3], RZ ;  /* 0x000000ff03007388 */ /* 0x0001f40000000800 */
[----:B0-----:R-:W-:Y:S05]  /*0960*/  @!P0 BRA `(.L_x_23) ;  /* 0xfffffffc00e48947 */ /* 0x001fea000383ffff */
[----:B------:R-:W-:Y:S05]  /*0970*/  BSYNC.RECONVERGENT B1 ;  /* 0x0000000000017941 */ /* 0x000fea0003800200 */
.L_x_22:
[----:B------:R-:W-:Y:S01]  /*0980*/  BSSY.RECONVERGENT B1, `(.L_x_24) ;  /* 0x0000009000017945 */ /* 0x000fe20003800200 */
[----:B------:R-:W-:-:S07]  /*0990*/  MOV R2, R0 ;  /* 0x0000000000027202 */ /* 0x000fce0000000f00 */
.L_x_25:
        /* <DEDUP_REMOVED lines=8> */
.L_x_24:
[----:B------:R-:W-:Y:S01]  /*0a20*/  BSSY.RECONVERGENT B1, `(.L_x_26) ;  /* 0x0000009000017945 */ /* 0x000fe20003800200 */
[----:B------:R-:W-:-:S07]  /*0a30*/  MOV R2, R0 ;  /* 0x0000000000027202 */ /* 0x000fce0000000f00 */
.L_x_27:
        /* <DEDUP_REMOVED lines=8> */
.L_x_26:
[----:B------:R-:W-:Y:S01]  /*0ac0*/  BSSY.RECONVERGENT B1, `(.L_x_28) ;  /* 0x0000009000017945 */ /* 0x000fe20003800200 */
[----:B------:R-:W-:-:S07]  /*0ad0*/  MOV R2, R0 ;  /* 0x0000000000027202 */ /* 0x000fce0000000f00 */
.L_x_29:
[----:B------:R-:W-:-:S04]  /*0ae0*/  IMAD.U32 R3, RZ, RZ, UR18 ;  /* 0x00000012ff037e24 */ /* 0x000fc8000f8e00ff */
[----:B------:R-:W-:Y:S01]  /*0af0*/  IMAD R3, R3, 0x8, R2 ;  /* 0x0000000803037824 */ /* 0x000fe200078e0202 */
[----:B------:R-:W-:-:S04]  /*0b00*/  IADD3 R2, PT, PT, R2, UR26, RZ ;  /* 0x0000001a02027c10 */ /* 0x000fc8000fffe0ff */
[----:B------:R-:W-:Y:S02]  /*0b10*/  LEA R3, R3, UR22, 0x2 ;  /* 0x0000001603037c11 */ /* 0x000fe4000f8e10ff */
[----:B------:R-:W-:-:S03]  /*0b20*/  ISETP.GE.AND P0, PT, R2, UR18, PT ;  /* 0x0000001202007c0c */ /* 0x000fc6000bf06270 */
[----:B------:R0:W-:Y:S10]  /*0b30*/  STS [R3], RZ ;  /* 0x000000ff03007388 */ /* 0x0001f40000000800 */
[----:B0-----:R-:W-:Y:S05]  /*0b40*/  @!P0 BRA `(.L_x_29) ;  /* 0xfffffffc00e48947 */ /* 0x001fea000383ffff */
[----:B------:R-:W-:Y:S05]  /*0b50*/  BSYNC.RECONVERGENT B1 ;  /* 0x0000000000017941 */ /* 0x000fea0003800200 */
.L_x_28:
[----:B------:R-:W-:Y:S01]  /*0b60*/  BSSY.RECONVERGENT B1, `(.L_x_30) ;  /* 0x0000009000017945 */ /* 0x000fe20003800200 */
[----:B------:R-:W-:-:S07]  /*0b70*/  IMAD.MOV.U32 R2, RZ, RZ, R0 ;  /* 0x000000ffff027224 */ /* 0x000fce00078e0000 */
.L_x_31:
        /* <DEDUP_REMOVED lines=8> */
.L_x_30:
[----:B------:R-:W-:Y:S01]  /*0c00*/  BSSY.RECONVERGENT B1, `(.L_x_32) ;  /* 0x0000009000017945 */ /* 0x000fe20003800200 */
[----:B------:R-:W-:-:S07]  /*0c10*/  IMAD.MOV.U32 R2, RZ, RZ, R0 ;  /* 0x000000ffff027224 */ /* 0x000fce00078e0000 */
.L_x_33:
        /* <DEDUP_REMOVED lines=8> */
.L_x_32:
[----:B------:R-:W-:Y:S01]  /*0ca0*/  BSSY.RECONVERGENT B1, `(.L_x_34) ;  /* 0x0000009000017945 */ /* 0x000fe20003800200 */
[----:B------:R-:W-:-:S07]  /*0cb0*/  IMAD.MOV.U32 R2, RZ, RZ, R0 ;  /* 0x000000ffff027224 */ /* 0x000fce00078e0000 */
.L_x_35:
        /* <DEDUP_REMOVED lines=8> */
.L_x_34:
[----:B------:R-:W-:Y:S01]  /*0d40*/  BSSY.RECONVERGENT B1, `(.L_x_36) ;  /* 0x0000009000017945 */ /* 0x000fe20003800200 */
[----:B------:R-:W-:-:S07]  /*0d50*/  IMAD.MOV.U32 R2, RZ, RZ, R0 ;  /* 0x000000ffff027224 */ /* 0x000fce00078e0000 */
.L_x_37:
        /* <DEDUP_REMOVED lines=8> */
.L_x_36:
[----:B------:R-:W-:Y:S01]  /*0de0*/  BSSY.RECONVERGENT B1, `(.L_x_38) ;  /* 0x0000009000017945 */ /* 0x000fe20003800200 */
[----:B------:R-:W-:-:S07]  /*0df0*/  IMAD.MOV.U32 R2, RZ, RZ, R0 ;  /* 0x000000ffff027224 */ /* 0x000fce00078e0000 */
.L_x_39:
        /* <DEDUP_REMOVED lines=8> */
.L_x_38:
[----:B------:R-:W-:Y:S01]  /*0e80*/  BSSY.RECONVERGENT B1, `(.L_x_40) ;  /* 0x0000009000017945 */ /* 0x000fe20003800200 */
[----:B------:R-:W-:-:S07]  /*0e90*/  IMAD.MOV.U32 R2, RZ, RZ, R0 ;  /* 0x000000ffff027224 */ /* 0x000fce00078e0000 */
.L_x_41:
        /* <DEDUP_REMOVED lines=8> */
.L_x_40:
[----:B------:R-:W-:-:S04]  /*0f20*/  IMAD.U32 R3, RZ, RZ, UR18 ;  /* 0x00000012ff037e24 */ /* 0x000fc8000f8e00ff */
[----:B------:R-:W-:Y:S02]  /*0f30*/  IMAD R2, R3, 0xf, R0 ;  /* 0x0000000f03027824 */ /* 0x000fe400078e0200 */
[----:B------:R-:W-:-:S03]  /*0f40*/  VIADD R0, R0, UR26 ;  /* 0x0000001a00007c36 */ /* 0x000fc60008000000 */
[----:B------:R-:W-:Y:S02]  /*0f50*/  LEA R2, R2, UR22, 0x2 ;  /* 0x0000001602027c11 */ /* 0x000fe4000f8e10ff */
[----:B------:R-:W-:-:S03]  /*0f60*/  ISETP.GE.AND P0, PT, R0, UR18, PT ;  /* 0x0000001200007c0c */ /* 0x000fc6000bf06270 */
[----:B------:R0:W-:Y:S10]  /*0f70*/  STS [R2], RZ ;  /* 0x000000ff02007388 */ /* 0x0001f40000000800 */
[----:B0-----:R-:W-:Y:S05]  /*0f80*/  @!P0 BRA `(.L_x_40) ;  /* 0xfffffffc00e48947 */ /* 0x001fea000383ffff */
.L_x_11:
[----:B------:R-:W-:Y:S05]  /*0f90*/  BSYNC.RECONVERGENT B0 ;  /* 0x0000000000007941 */ /* 0x000fea0003800200 */
.L_x_10:
[----:B------:R-:W-:Y:S01]  /*0fa0*/  MOV R4, 0xff800000 ;  /* 0xff80000000047802 */ /* 0x000fe20000000f00 */
[----:B------:R-:W-:Y:S01]  /*0fb0*/  IMAD.MOV.U32 R5, RZ, RZ, -0x800000 ;  /* 0xff800000ff057424 */ /* 0x000fe200078e00ff */
[----:B------:R-:W-:Y:S01]  /*0fc0*/  MOV R7, 0xff800000 ;  /* 0xff80000000077802 */ /* 0x000fe20000000f00 */
[----:B------:R-:W-:Y:S01]  /*0fd0*/  IMAD.MOV.U32 R6, RZ, RZ, -0x800000 ;  /* 0xff800000ff067424 */ /* 0x000fe200078e00ff */
[----:B------:R0:W-:Y:S01]  /*0fe0*/  STL.128 [R1+0x40], RZ ;  /* 0x000040ff01007387 */ /* 0x0001e20000100c00 */
[----:B------:R-:W-:-:S03]  /*0ff0*/  UISETP.GT.AND UP0, UPT, UR6, URZ, UPT ;  /* 0x000000ff0600728c */ /* 0x000fc6000bf04270 */
[----:B------:R0:W-:Y:S04]  /*1000*/  STL.128 [R1], R4 ;  /* 0x0000000401007387 */ /* 0x0001e80000100c00 */
[----:B------:R0:W-:Y:S04]  /*1010*/  STL.128 [R1+0x10], R4 ;  /* 0x0000100401007387 */ /* 0x0001e80000100c00 */
[----:B------:R0:W-:Y:S04]  /*1020*/  STL.128 [R1+0x20], R4 ;  /* 0x0000200401007387 */ /* 0x0001e80000100c00 */
[----:B------:R0:W-:Y:S04]  /*1030*/  STL.128 [R1+0x30], R4 ;  /* 0x0000300401007387 */ /* 0x0001e80000100c00 */
[----:B------:R0:W-:Y:S04]  /*1040*/  STL.128 [R1+0x50], RZ ;  /* 0x000050ff01007387 */ /* 0x0001e80000100c00 */
[----:B------:R0:W-:Y:S04]  /*1050*/  STL.128 [R1+0x60], RZ ;  /* 0x000060ff01007387 */ /* 0x0001e80000100c00 */
[----:B------:R0:W-:Y:S01]  /*1060*/  STL.128 [R1+0x70], RZ ;  /* 0x000070ff01007387 */ /* 0x0001e20000100c00 */
[----:B------:R-:W-:Y:S05]  /*1070*/  BRA.U !UP0, `(.L_x_42) ;  /* 0x0000002d08c07547 */ /* 0x000fea000b800000 */
[----:B------:R-:W1:Y:S01]  /*1080*/  LDCU UR6, c[0x0][0x3b4] ;  /* 0x00007680ff0677ac */ /* 0x000e620008000800 */
[----:B------:R-:W-:Y:S02]  /*1090*/  ULOP3.LUT UR23, UR18, 0x7, URZ, 0xc0, !UPT ;  /* 0x0000000712177892 */ /* 0x000fe4000f8ec0ff */
[----:B------:R-:W-:Y:S02]  /*10a0*/  UIADD3 UR4, UPT, UPT, UR18, -0x1, URZ ;  /* 0xffffffff12047890 */ /* 0x000fe4000fffe0ff */
[----:B------:R-:W-:Y:S02]  /*10b0*/  UIADD3 UR5, UPT, UPT, UR23, -0x1, URZ ;  /* 0xffffffff17057890 */ /* 0x000fe4000fffe0ff */
[----:B------:R-:W-:Y:S02]  /*10c0*/  UISETP.GE.U32.AND UP0, UPT, UR4, 0x7, UPT ;  /* 0x000000070400788c */ /* 0x000fe4000bf06070 */
[----:B------:R-:W-:Y:S02]  /*10d0*/  UISETP.GE.U32.AND UP1, UPT, UR5, 0x3, UPT ;  /* 0x000000030500788c */ /* 0x000fe4000bf26070 */
[----:B------:R-:W-:-:S02]  /*10e0*/  ULOP3.LUT UR24, UR18, 0x3, URZ, 0xc0, !UPT ;  /* 0x0000000312187892 */ /* 0x000fc4000f8ec0ff */
[----:B------:R-:W-:Y:S01]  /*10f0*/  ULOP3.LUT UR25, UR18, 0x7ffffff8, URZ, 0xc0, !UPT ;  /* 0x7ffffff812197892 */ /* 0x000fe2000f8ec0ff */
[----:B-1----:R-:W-:Y:S01]  /*1100*/  FMUL R0, RZ, UR6 ;  /* 0x00000006ff007c20 */ /* 0x002fe20008400000 */
[----:B------:R-:W-:Y:S01]  /*1110*/  UMOV UR4, URZ ;  /* 0x000000ff00047c82 */ /* 0x000fe20008000000 */
[----:B------:R-:W-:-:S09]  /*1120*/  UMOV UR5, URZ ;  /* 0x000000ff00057c82 */ /* 0x000fd20008000000 */
.L_x_95:
[----:B-1----:R-:W1:Y:S01]  /*1130*/  LDCU UR14, c[0x0][0x3ac] ;  /* 0x00007580ff0e77ac */ /* 0x002e620008000800 */
[----:B--2---:R-:W2:Y:S01]  /*1140*/  S2R R9, SR_TID.X ;  /* 0x0000000000097919 */ /* 0x004ea20000002100 */
[----:B------:R-:W-:-:S04]  /*1150*/  UIADD3 UR6, UPT, UPT, UR5, 0x40, URZ ;  /* 0x0000004005067890 */ /* 0x000fc8000fffe0ff */
[----:B-1----:R-:W-:-:S04]  /*1160*/  UISETP.LT.AND UP2, UPT, UR6, UR14, UPT ;  /* 0x0000000e0600728c */ /* 0x002fc8000bf41270 */
[----:B------:R-:W-:-:S04]  /*1170*/  USEL UR14, UR6, UR14, UP2 ;  /* 0x0000000e060e7287 */ /* 0x000fc80009000000 */
[----:B------:R-:W-:-:S04]  /*1180*/  UIADD3 UR11, UPT, UPT, UR14, -UR5, URZ ;  /* 0x800000050e0b7290 */ /* 0x000fc8000fffe0ff */
[----:B------:R-:W-:-:S09]  /*1190*/  UISETP.GE.AND UP2, UPT, UR11, 0x1, UPT ;  /* 0x000000010b00788c */ /* 0x000fd2000bf46270 */
[----:B0-234-:R-:W-:Y:S05]  /*11a0*/  BRA.U !UP2, `(.L_x_43) ;  /* 0x000000010a687547 */ /* 0x01dfea000b800000 */
[----:B------:R-:W-:-:S05]  /*11b0*/  UMOV UR6, URZ ;  /* 0x000000ff00067c82 */ /* 0x000fca0008000000 */
.L_x_47:
[----:B------:R-:W1:Y:S01]  /*11c0*/  LDCU UR27, c[0x0][0x3b0] ;  /* 0x00007600ff1b77ac */ /* 0x000e620008000800 */
[----:B------:R-:W-:Y:S01]  /*11d0*/  BSSY.RECONVERGENT B0, `(.L_x_44) ;  /* 0x0000014000007945 */ /* 0x000fe20003800200 */
[----:B-1----:R-:W-:-:S13]  /*11e0*/  ISETP.GE.AND P0, PT, R9, UR27, PT ;  /* 0x0000001b09007c0c */ /* 0x002fda000bf06270 */
[----:B------:R-:W-:Y:S05]  /*11f0*/  @P0 BRA `(.L_x_45) ;  /* 0x0000000000440947 */ /* 0x000fea0003800000 */
[----:B0-----:R-:W0:Y:S01]  /*1200*/  LDC.64 R4, c[0x0][0x388] ;  /* 0x0000e200ff047b82 */ /* 0x001e220000000a00 */
[----:B------:R-:W-:Y:S01]  /*1210*/  UIADD3 UR10, UPT, UPT, UR6, UR5, URZ ;  /* 0x00000005060a7290 */ /* 0x000fe2000fffe0ff */
[----:B------:R-:W-:Y:S02]  /*1220*/  IMAD.U32 R2, RZ, RZ, UR27 ;  /* 0x0000001bff027e24 */ /* 0x000fe4000f8e00ff */
[--C-:B------:R-:W-:Y:S01]  /*1230*/  IMAD.MOV.U32 R8, RZ, RZ, R9.reuse ;  /* 0x000000ffff087224 */ /* 0x100fe200078e0009 */
[----:B------:R-:W-:Y:S01]  /*1240*/  UIMAD UR10, UR10, UR27, UR9 ;  /* 0x0000001b0a0a72a4 */ /* 0x000fe2000f8e0209 */
[----:B------:R-:W-:-:S05]  /*1250*/  IMAD R2, R2, UR6, R9 ;  /* 0x0000000602027c24 */ /* 0x000fca000f8e0209 */
[----:B------:R-:W-:Y:S02]  /*1260*/  LEA R6, R2, UR12, 0x1 ;  /* 0x0000000c02067c11 */ /* 0x000fe4000f8e08ff */
[----:B------:R-:W-:-:S07]  /*1270*/  IADD3 R7, PT, PT, R9, UR10, RZ ;  /* 0x0000000a09077c10 */ /* 0x000fce000fffe0ff */
.L_x_46:
[----:B0-----:R-:W-:-:S06]  /*1280*/  IMAD.WIDE R2, R7, 0x2, R4 ;  /* 0x0000000207027825 */ /* 0x001fcc00078e0204 */
[----:B------:R-:W2:Y:S01]  /*1290*/  LDG.E.U16.CONSTANT R3, desc[UR16][R2.64] ;  /* 0x0000001002037981 */ /* 0x000ea2000c1e9500 */
[----:B------:R-:W-:Y:S01]  /*12a0*/  VIADD R8, R8, UR26 ;  /* 0x0000001a08087c36 */ /* 0x000fe20008000000 */
[----:B------:R-:W-:Y:S01]  /*12b0*/  IADD3 R7, PT, PT, R7, UR26, RZ ;  /* 0x0000001a07077c10 */ /* 0x000fe2000fffe0ff */
[----:B------:R-:W-:-:S03]  /*12c0*/  IMAD.U32 R11, RZ, RZ, UR26 ;  /* 0x0000001aff0b7e24 */ /* 0x000fc6000f8e00ff */
[----:B------:R-:W-:Y:S01]  /*12d0*/  ISETP.GE.AND P0, PT, R8, UR27, PT ;  /* 0x0000001b08007c0c */ /* 0x000fe2000bf06270 */
[----:B--2---:R0:W-:Y:S02]  /*12e0*/  STS.U16 [R6], R3 ;  /* 0x0000000306007388 */ /* 0x0041e40000000400 */
[----:B0-----:R-:W-:-:S10]  /*12f0*/  IMAD R6, R11, 0x2, R6 ;  /* 0x000000020b067824 */ /* 0x001fd400078e0206 */
[----:B------:R-:W-:Y:S05]  /*1300*/  @!P0 BRA `(.L_x_46) ;  /* 0xfffffffc00dc8947 */ /* 0x000fea000383ffff */
.L_x_45:
[----:B------:R-:W-:Y:S05]  /*1310*/  BSYNC.RECONVERGENT B0 ;  /* 0x0000000000007941 */ /* 0x000fea0003800200 */
.L_x_44:
[----:B------:R-:W-:-:S04]  /*1320*/  UIADD3 UR6, UPT, UPT, UR6, 0x1, URZ ;  /* 0x0000000106067890 */ /* 0x000fc8000fffe0ff */
[----:B------:R-:W-:-:S09]  /*1330*/  UISETP.GE.AND UP2, UPT, UR6, UR11, UPT ;  /* 0x0000000b0600728c */ /* 0x000fd2000bf46270 */
[----:B------:R-:W-:Y:S05]  /*1340*/  BRA.U !UP2, `(.L_x_47) ;  /* 0xfffffffd0a9c7547 */ /* 0x000fea000b83ffff */
.L_x_43:
[----:B------:R-:W-:Y:S01]  /*1350*/  UISETP.GE.AND UP2, UPT, UR11, 0x10, UPT ;  /* 0x000000100b00788c */ /* 0x000fe2000bf46270 */
[----:B------:R-:W-:Y:S05]  /*1360*/  BAR.SYNC.DEFER_BLOCKING 0x0 ;  /* 0x0000000000007b1d */ /* 0x000fea0000010000 */
[----:B------:R-:W-:-:S04]  /*1370*/  PLOP3.LUT P0, PT, PT, PT, UP2, 0x80, 0x8 ;  /* 0x000000000008781c */ /* 0x000fc80003f0f028 */
[----:B------:R-:W-:-:S13]  /*1380*/  ISETP.GT.U32.OR P0, PT, R9, 0x1f, !P0 ;  /* 0x0000001f0900780c */ /* 0x000fda0004704470 */
[----:B------:R-:W-:Y:S05]  /*1390*/  @P0 BRA `(.L_x_48) ;  /* 0x0000000400840947 */ /* 0x000fea0003800000 */
[----:B------:R-:W-:Y:S01]  /*13a0*/  IMAD.MOV.U32 R2, RZ, RZ, RZ ;  /* 0x000000ffff027224 */ /* 0x000fe200078e00ff */
[----:B------:R-:W-:-:S07]  /*13b0*/  MOV R3, 0x10 ;  /* 0x0000001000037802 */ /* 0x000fce0000000f00 */
.L_x_53:
[----:B------:R-:W1:Y:S01]  /*13c0*/  LDC R17, c[0x0][0x3b0] ;  /* 0x0000ec00ff117b82 */ /* 0x000e620000000800 */
[----:B0-----:R-:W-:Y:S02]  /*13d0*/  CS2R R6, SRZ ;  /* 0x0000000000067805 */ /* 0x001fe4000001ff00 */
[----:B------:R-:W-:Y:S02]  /*13e0*/  CS2R R4, SRZ ;  /* 0x0000000000047805 */ /* 0x000fe4000001ff00 */
[----:B------:R-:W-:Y:S02]  /*13f0*/  CS2R R10, SRZ ;  /* 0x00000000000a7805 */ /* 0x000fe4000001ff00 */
[----:B------:R-:W-:Y:S02]  /*1400*/  CS2R R8, SRZ ;  /* 0x0000000000087805 */ /* 0x000fe4000001ff00 */
[----:B-1----:R-:W-:-:S13]  /*1410*/  ISETP.GE.AND P0, PT, R17, 0x10, PT ;  /* 0x000000101100780c */ /* 0x002fda0003f06270 */
[----:B------:R-:W-:Y:S05]  /*1420*/  @!P0 BRA `(.L_x_49) ;  /* 0x0000000000ac8947 */ /* 0x000fea0003800000 */
[----:B------:R-:W0:Y:S01]  /*1430*/  S2R R7, SR_LANEID ;  /* 0x0000000000077919 */ /* 0x000e220000000000 */
[----:B------:R-:W-:Y:S01]  /*1440*/  MOV R16, 0x400 ;  /* 0x0000040000107802 */ /* 0x000fe20000000f00 */
[----:B------:R-:W-:Y:S01]  /*1450*/  IMAD.MOV.U32 R15, RZ, RZ, RZ ;  /* 0x000000ffff0f7224 */ /* 0x000fe200078e00ff */
[----:B------:R-:W-:Y:S01]  /*1460*/  SHF.R.U32.HI R13, RZ, 0x1, R17 ;  /* 0x00000001ff0d7819 */ /* 0x000fe20000011611 */
[----:B------:R-:W1:Y:S01]  /*1470*/  S2R R19, SR_CgaCtaId ;  /* 0x0000000000137919 */ /* 0x000e620000008800 */
[----:B------:R-:W-:Y:S02]  /*1480*/  IMAD R24, R2, R17, UR19 ;  /* 0x0000001302187e24 */ /* 0x000fe4000f8e0211 */
[----:B------:R-:W-:Y:S01]  /*1490*/  VIADD R16, R16, 0x400 ;  /* 0x0000040010107836 */ /* 0x000fe20000000000 */
[----:B------:R-:W2:Y:S01]  /*14a0*/  S2R R12, SR_SWINHI ;  /* 0x00000000000c7919 */ /* 0x000ea20000002f00 */
[----:B------:R-:W-:Y:S01]  /*14b0*/  IMAD.MOV.U32 R26, RZ, RZ, 0x10 ;  /* 0x00000010ff1a7424 */ /* 0x000fe200078e00ff */
[----:B0-----:R-:W-:-:S02]  /*14c0*/  LOP3.LUT R14, R7, 0x3, RZ, 0xc0, !PT ;  /* 0x00000003070e7812 */ /* 0x001fc400078ec0ff */
[----:B------:R-:W-:Y:S02]  /*14d0*/  SHF.R.U32.HI R7, RZ, 0x2, R7 ;  /* 0x00000002ff077819 */ /* 0x000fe40000011607 */
[----:B-1----:R-:W-:-:S03]  /*14e0*/  LEA R19, R19, R16, 0x18 ;  /* 0x0000001013137211 */ /* 0x002fc600078ec0ff */
[----:B------:R-:W-:Y:S01]  /*14f0*/  IMAD.WIDE.U32 R14, R7, R13, R14 ;  /* 0x0000000d070e7225 */ /* 0x000fe200078e000e */
[----:B------:R-:W-:Y:S02]  /*1500*/  MOV R7, RZ ;  /* 0x000000ff00077202 */ /* 0x000fe40000000f00 */
[----:B------:R-:W-:Y:S02]  /*1510*/  MOV R18, R19 ;  /* 0x0000001300127202 */ /* 0x000fe40000000f00 */
[----:B--2---:R-:W-:Y:S01]  /*1520*/  MOV R19, R12 ;  /* 0x0000000c00137202 */ /* 0x004fe20000000f00 */
[----:B------:R-:W-:Y:S01]  /*1530*/  IMAD.MOV.U32 R13, RZ, RZ, RZ ;  /* 0x000000ffff0d7224 */ /* 0x000fe200078e00ff */
[C---:B------:R-:W-:Y:S02]  /*1540*/  SHF.L.U64.HI R25, R14.reuse, 0x2, R15 ;  /* 0x000000020e197819 */ /* 0x040fe4000001020f */
[----:B------:R-:W-:-:S07]  /*1550*/  SHF.L.U32 R16, R14, 0x2, RZ ;  /* 0x000000020e107819 */ /* 0x000fce00000006ff */
.L_x_50:
[----:B------:R-:W-:-:S03]  /*1560*/  IMAD.WIDE.U32 R20, R13, 0x2, R18 ;  /* 0x000000020d147825 */ /* 0x000fc600078e0012 */
[----:B------:R-:W-:Y:S01]  /*1570*/  IADD3 R14, P0, PT, R20, R16, RZ ;  /* 0x00000010140e7210 */ /* 0x000fe20007f1e0ff */
[----:B------:R-:W-:-:S04]  /*1580*/  IMAD.WIDE.U32 R12, R24, 0x2, R20 ;  /* 0x00000002180c7825 */ /* 0x000fc800078e0014 */
[----:B------:R-:W-:Y:S01]  /*1590*/  IMAD.X R15, R21, 0x1, R25, P0 ;  /* 0x00000001150f7824 */ /* 0x000fe200000e0619 */
[----:B------:R-:W-:Y:S01]  /*15a0*/  IADD3 R28, P0, PT, R12, R16, RZ ;  /* 0x000000100c1c7210 */ /* 0x000fe20007f1e0ff */
[----:B------:R-:W-:-:S03]  /*15b0*/  IMAD.WIDE.U32 R20, R17, 0x10, R14 ;  /* 0x0000001011147825 */ /* 0x000fc600078e000e */
[----:B------:R-:W2:Y:S01]  /*15c0*/  LD.E R12, desc[UR16][R14.64] ;  /* 0x000000100e0c7980 */ /* 0x000ea2000c101900 */
[----:B------:R-:W-:-:S03]  /*15d0*/  IMAD.X R29, R13, 0x1, R25, P0 ;  /* 0x000000010d1d7824 */ /* 0x000fc600000e0619 */
[----:B------:R-:W2:Y:S04]  /*15e0*/  LD.E R13, desc[UR16][R20.64] ;  /* 0x00000010140d7980 */ /* 0x000ea8000c101900 */
[----:B------:R-:W2:Y:S04]  /*15f0*/  LD.E R22, desc[UR16][R28.64] ;  /* 0x000000101c167980 */ /* 0x000ea8000c101900 */
[----:B------:R-:W2:Y:S04]  /*1600*/  LD.E R14, desc[UR16][R14.64+0x10] ;  /* 0x000010100e0e7980 */ /* 0x000ea8000c101900 */
[----:B------:R-:W2:Y:S04]  /*1610*/  LD.E R23, desc[UR16][R28.64+0x10] ;  /* 0x000010101c177980 */ /* 0x000ea8000c101900 */
[----:B------:R0:W2:Y:S01]  /*1620*/  LD.E R15, desc[UR16][R20.64+0x10] ;  /* 0x00001010140f7980 */ /* 0x0000a2000c101900 */
[----:B------:R-:W-:Y:S05]  /*1630*/  WARPSYNC.ALL ;  /* 0x0000000000007948 */ /* 0x000fea0003800000 */
[----:B0-----:R-:W-:Y:S01]  /*1640*/  IMAD.WIDE.U32 R20, R17, 0x10, R28 ;  /* 0x0000001011147825 */ /* 0x001fe200078e001c */
[C---:B--2---:R-:W-:Y:S04]  /*1650*/  HMMA.16816.F32.BF16 R8, R12.reuse, R22, R8 ;  /* 0x000000160c08723c */ /* 0x044fe80000041808 */
[----:B------:R-:W2:Y:S04]  /*1660*/  LD.E R22, desc[UR16][R20.64] ;  /* 0x0000001014167980 */ /* 0x000ea8000c101900 */
[----:B------:R-:W2:Y:S02]  /*1670*/  LD.E R23, desc[UR16][R20.64+0x10] ;  /* 0x0000101014177980 */ /* 0x000ea4000c101900 */
[----:B--2---:R-:W-:Y:S01]  /*1680*/  HMMA.16816.F32.BF16 R4, R12, R22, R4 ;  /* 0x000000160c04723c */ /* 0x004fe20000041804 */
[----:B------:R-:W-:Y:S01]  /*1690*/  MOV R13, R26 ;  /* 0x0000001a000d7202 */ /* 0x000fe20000000f00 */
[----:B------:R-:W-:-:S03]  /*16a0*/  VIADD R26, R26, 0x10 ;  /* 0x000000101a1a7836 */ /* 0x000fc60000000000 */
[-C--:B------:R-:W-:Y:S02]  /*16b0*/  ISETP.LT.AND P1, PT, R13, R17.reuse, PT ;  /* 0x000000110d00720c */ /* 0x080fe40003f21270 */
[----:B------:R-:W-:-:S13]  /*16c0*/  ISETP.GT.AND P0, PT, R26, R17, PT ;  /* 0x000000111a00720c */ /* 0x000fda0003f04270 */
[----:B------:R-:W-:Y:S05]  /*16d0*/  @!P0 BRA P1, `(.L_x_50) ;  /* 0xfffffffc00a08947 */ /* 0x000fea000083ffff */
.L_x_49:
[----:B------:R-:W0:Y:S01]  /*16e0*/  S2R R14, SR_CgaCtaId ;  /* 0x00000000000e7919 */ /* 0x000e220000008800 */
[----:B------:R-:W-:Y:S01]  /*16f0*/  MOV R13, 0x400 ;  /* 0x00000400000d7802 */ /* 0x000fe20000000f00 */
[----:B------:R-:W-:Y:S05]  /*1700*/  WARPSYNC.ALL ;  /* 0x0000000000007948 */ /* 0x000fea0003800000 */
[----:B------:R-:W-:Y:S01]  /*1710*/  IMAD.MOV.U32 R12, RZ, RZ, R3 ;  /* 0x000000ffff0c7224 */ /* 0x000fe200078e0003 */
[----:B0-----:R-:W-:Y:S02]  /*1720*/  LEA R13, R14, R13, 0x18 ;  /* 0x0000000d0e0d7211 */ /* 0x001fe400078ec0ff */
[----:B------:R-:W0:Y:S01]  /*1730*/  S2R R14, SR_LANEID ;  /* 0x00000000000e7919 */ /* 0x000e220000000000 */
[----:B------:R-:W1:Y:S01]  /*1740*/  LDCU UR6, c[0x0][0x3a8] ;  /* 0x00007500ff0677ac */ /* 0x000e620008000800 */
[----:B------:R-:W-:Y:S01]  /*1750*/  BSSY.RECONVERGENT B0, `(.L_x_51) ;  /* 0x0000020000007945 */ /* 0x000fe20003800200 */
[----:B------:R-:W2:Y:S01]  /*1760*/  S2R R16, SR_TID.X ;  /* 0x0000000000107919 */ /* 0x000ea20000002100 */
[----:B------:R-:W-:-:S02]  /*1770*/  UIADD3 UR10, UPT, UPT, UR14, -UR5, URZ ;  /* 0x800000050e0a7290 */ /* 0x000fc4000fffe0ff */
[----:B-1----:R-:W-:-:S04]  /*1780*/  UIADD3 UR6, UPT, UPT, -UR7, UR6, URZ ;  /* 0x0000000607067290 */ /* 0x002fc8000fffe1ff */
[----:B------:R-:W-:-:S04]  /*1790*/  UISETP.LT.AND UP2, UPT, UR6, 0x10, UPT ;  /* 0x000000100600788c */ /* 0x000fc8000bf41270 */
[----:B------:R-:W-:Y:S01]  /*17a0*/  USEL UR6, UR6, 0x10, UP2 ;  /* 0x0000001006067887 */ /* 0x000fe20009000000 */
[----:B0-----:R-:W-:Y:S02]  /*17b0*/  SHF.R.U32.HI R15, RZ, 0x2, R14 ;  /* 0x00000002ff0f7819 */ /* 0x001fe4000001160e */
[----:B------:R-:W-:Y:S02]  /*17c0*/  LOP3.LUT R14, R14, 0x3, RZ, 0xc0, !PT ;  /* 0x000000030e0e7812 */ /* 0x000fe400078ec0ff */
[----:B--2---:R-:W-:Y:S02]  /*17d0*/  LOP3.LUT R17, R16, 0xf, RZ, 0xc0, !PT ;  /* 0x0000000f10117812 */ /* 0x004fe400078ec0ff */
[----:B------:R-:W-:-:S05]  /*17e0*/  LEA R14, R15, R14, 0x3 ;  /* 0x0000000e0f0e7211 */ /* 0x000fca00078e18ff */
[----:B------:R-:W-:Y:S02]  /*17f0*/  IMAD.U32 R15, R14, 0x8, R13 ;  /* 0x000000080e0f7824 */ /* 0x000fe400078e000d */
[----:B------:R-:W-:-:S03]  /*1800*/  IMAD.IADD R14, R17, 0x1, R2 ;  /* 0x00000001110e7824 */ /* 0x000fc600078e0202 */
[----:B------:R0:W-:Y:S02]  /*1810*/  STS.64 [R15], R8 ;  /* 0x000000080f007388 */ /* 0x0001e40000000a00 */
[----:B------:R-:W-:Y:S02]  /*1820*/  ISETP.GE.AND P0, PT, R14, UR10, PT ;  /* 0x0000000a0e007c0c */ /* 0x000fe4000bf06270 */
[----:B------:R1:W-:Y:S04]  /*1830*/  STS.64 [R15+0x200], R10 ;  /* 0x0002000a0f007388 */ /* 0x0003e80000000a00 */
[----:B------:R1:W-:Y:S04]  /*1840*/  STS.64 [R15+0x20], R4 ;  /* 0x000020040f007388 */ /* 0x0003e80000000a00 */
[----:B------:R1:W-:Y:S01]  /*1850*/  STS.64 [R15+0x220], R6 ;  /* 0x000220060f007388 */ /* 0x0003e20000000a00 */
[----:B0-----:R-:W-:-:S04]  /*1860*/  SHF.R.U32.HI R8, RZ, 0x4, R16 ;  /* 0x00000004ff087819 */ /* 0x001fc80000011610 */
[----:B------:R-:W-:-:S13]  /*1870*/  ISETP.GE.OR P0, PT, R8, UR6, P0 ;  /* 0x0000000608007c0c */ /* 0x000fda0008706670 */
[----:B-1----:R-:W-:Y:S05]  /*1880*/  @P0 BRA `(.L_x_52) ;  /* 0x0000000000300947 */ /* 0x002fea0003800000 */
[----:B------:R-:W-:Y:S01]  /*1890*/  SHF.L.U32 R4, R16, 0x2, RZ ;  /* 0x0000000210047819 */ /* 0x000fe200000006ff */
[----:B------:R-:W0:Y:S03]  /*18a0*/  LDCU UR11, c[0x0][0x3ac] ;  /* 0x00007580ff0b77ac */ /* 0x000e260008000800 */
[----:B------:R-:W-:Y:S01]  /*18b0*/  LOP3.LUT R4, R4, 0x7c, RZ, 0xc0, !PT ;  /* 0x0000007c04047812 */ /* 0x000fe200078ec0ff */
[----:B------:R-:W1:Y:S04]  /*18c0*/  LDCU UR6, c[0x0][0x3b4] ;  /* 0x00007680ff0677ac */ /* 0x000e680008000800 */
[----:B------:R-:W-:-:S06]  /*18d0*/  IMAD.IADD R4, R13, 0x1, R4 ;  /* 0x000000010d047824 */ /* 0x000fcc00078e0204 */
[----:B------:R-:W1:Y:S01]  /*18e0*/  LDS R4, [R4] ;  /* 0x0000000004047984 */ /* 0x000e620000000800 */
[----:B0-----:R-:W-:-:S05]  /*18f0*/  IMAD R8, R8, UR11, R17 ;  /* 0x0000000b08087c24 */ /* 0x001fca000f8e0211 */
[----:B------:R-:W-:-:S05]  /*1900*/  IADD3 R5, PT, PT, R8, UR5, RZ ;  /* 0x0000000508057c10 */ /* 0x000fca000fffe0ff */
[----:B------:R-:W-:-:S05]  /*1910*/  IMAD.IADD R2, R5, 0x1, R2 ;  /* 0x0000000105027824 */ /* 0x000fca00078e0202 */
[----:B------:R-:W-:Y:S01]  /*1920*/  LEA R5, R2, UR20, 0x2 ;  /* 0x0000001402057c11 */ /* 0x000fe2000f8e10ff */
[----:B-1----:R-:W-:-:S05]  /*1930*/  FMUL R2, R4, UR6 ;  /* 0x0000000604027c20 */ /* 0x002fca0008400000 */
[----:B------:R0:W-:Y:S02]  /*1940*/  STS [R5], R2 ;  /* 0x0000000205007388 */ /* 0x0001e40000000800 */
.L_x_52:
[----:B------:R-:W-:Y:S05]  /*1950*/  BSYNC.RECONVERGENT B0 ;  /* 0x0000000000007941 */ /* 0x000fea0003800200 */
.L_x_51:
[----:B------:R-:W-:Y:S01]  /*1960*/  IADD3 R3, PT, PT, R3, 0x10, RZ ;  /* 0x0000001003037810 */ /* 0x000fe20007ffe0ff */
[----:B0-----:R-:W-:Y:S01]  /*1970*/  IMAD.MOV.U32 R2, RZ, RZ, R12 ;  /* 0x000000ffff027224 */ /* 0x001fe200078e000c */
[----:B------:R-:W-:Y:S02]  /*1980*/  ISETP.LT.AND P1, PT, R12, UR10, PT ;  /* 0x0000000a0c007c0c */ /* 0x000fe4000bf21270 */
[----:B------:R-:W-:-:S13]  /*1990*/  ISETP.GT.AND P0, PT, R3, UR10, PT ;  /* 0x0000000a03007c0c */ /* 0x000fda000bf04270 */
[----:B------:R-:W-:Y:S05]  /*19a0*/  @!P0 BRA P1, `(.L_x_53) ;  /* 0xfffffff800848947 */ /* 0x000fea000083ffff */
.L_x_48:
[----:B------:R-:W-:Y:S05]  /*19b0*/  WARPSYNC.ALL ;  /* 0x0000000000007948 */ /* 0x000fea0003800000 */
[----:B------:R-:W1:Y:S01]  /*19c0*/  LDCU UR10, c[0x0][0x3b0] ;  /* 0x00007600ff0a77ac */ /* 0x000e620008000800 */
[----:B------:R-:W0:Y:S01]  /*19d0*/  LDC R2, c[0x0][0x3a8] ;  /* 0x0000ea00ff027b82 */ /* 0x000e220000000800 */
[----:B------:R-:W2:Y:S01]  /*19e0*/  S2R R3, SR_TID.X ;  /* 0x0000000000037919 */ /* 0x000ea20000002100 */
[----:B-1----:R-:W-:Y:S01]  /*19f0*/  ULOP3.LUT UP2, URZ, UR14, 0xf, UR10, 0xc8, !UPT ;  /* 0x0000000f0eff7892 */ /* 0x002fe2000f84c80a */
[----:B0-----:R-:W-:-:S04]  /*1a00*/  IADD3 R4, PT, PT, R2, -UR7, RZ ;  /* 0x8000000702047c10 */ /* 0x001fc8000fffe0ff */
[----:B------:R-:W-:Y:S01]  /*1a10*/  VIMNMX R2, PT, PT, R4, 0x10, PT ;  /* 0x0000001004027848 */ /* 0x000fe20003fe0100 */
[----:B------:R-:W-:Y:S06]  /*1a20*/  BAR.SYNC.DEFER_BLOCKING 0x0 ;  /* 0x0000000000007b1d */ /* 0x000fec0000010000 */
[----:B--2---:R-:W-:Y:S05]  /*1a30*/  BRA.U !UP2, `(.L_x_54) ;  /* 0x000000090ad47547 */ /* 0x004fea000b800000 */
[----:B------:R-:W-:-:S13]  /*1a40*/  ISETP.GE.AND P0, PT, R4, 0x1, PT ;  /* 0x000000010400780c */ /* 0x000fda0003f06270 */
[----:B------:R-:W-:Y:S05]  /*1a50*/  @!P0 BRA `(.L_x_55) ;  /* 0x0000000800c88947 */ /* 0x000fea0003800000 */
[----:B------:R-:W-:Y:S01]  /*1a60*/  UIADD3 UR11, UPT, UPT, UR14, -UR5, URZ ;  /* 0x800000050e0b7290 */ /* 0x000fe2000fffe0ff */
[----:B------:R-:W-:Y:S01]  /*1a70*/  VIMNMX R26, PT, PT, R2, 0x1, !PT ;  /* 0x00000001021a7848 */ /* 0x000fe20007fe0100 */
[----:B------:R-:W-:Y:S02]  /*1a80*/  UISETP.GE.AND UP2, UPT, UR10, 0x1, UPT ;  /* 0x000000010a00788c */ /* 0x000fe4000bf46270 */
[----:B------:R-:W-:-:S04]  /*1a90*/  USHF.R.S32.HI UR6, URZ, 0x1f, UR11 ;  /* 0x0000001fff067899 */ /* 0x000fc8000801140b */
[----:B------:R-:W-:-:S04]  /*1aa0*/  ULEA.HI UR6, UR6, UR11, URZ, 0x4 ;  /* 0x0000000b06067291 */ /* 0x000fc8000f8f20ff */
[----:B------:R-:W-:-:S06]  /*1ab0*/  ULOP3.LUT UR6, UR6, 0xfffffff0, URZ, 0xc0, !UPT ;  /* 0xfffffff006067892 */ /* 0x000fcc000f8ec0ff */
[----:B------:R-:W-:Y:S01]  /*1ac0*/  VIADD R4, R3, UR6 ;  /* 0x0000000603047c36 */ /* 0x000fe20008000000 */
[----:B------:R-:W-:Y:S06]  /*1ad0*/  BRA.U !UP2, `(.L_x_56) ;  /* 0x000000090a607547 */ /* 0x000fec000b800000 */
[----:B------:R-:W-:-:S05]  /*1ae0*/  UMOV UR6, URZ ;  /* 0x000000ff00067c82 */ /* 0x000fca0008000000 */
.L_x_65:
[----:B------:R-:W-:Y:S01]  /*1af0*/  ISETP.GE.AND P0, PT, R4, UR11, PT ;  /* 0x0000000b04007c0c */ /* 0x000fe2000bf06270 */
[----:B------:R-:W-:-:S12]  /*1b00*/  BSSY.RECONVERGENT B0, `(.L_x_57) ;  /* 0x0000091000007945 */ /* 0x000fd80003800200 */
[----:B0-----:R-:W-:Y:S05]  /*1b10*/  @P0 BRA `(.L_x_58) ;  /* 0x00000008003c0947 */ /* 0x001fea0003800000 */
[----:B------:R-:W0:Y:S01]  /*1b20*/  LDC R6, c[0x0][0x3ac] ;  /* 0x0000eb00ff067b82 */ /* 0x000e220000000800 */
[----:B------:R-:W-:Y:S01]  /*1b30*/  MOV R7, UR6 ;  /* 0x0000000600077c02 */ /* 0x000fe20008000f00 */
[----:B------:R-:W-:-:S04]  /*1b40*/  IMAD.MOV.U32 R5, RZ, RZ, R4 ;  /* 0x000000ffff057224 */ /* 0x000fc800078e0004 */
[----:B0-----:R-:W-:-:S07]  /*1b50*/  IMAD R6, R7, R6, UR5 ;  /* 0x0000000507067e24 */ /* 0x001fce000f8e0206 */
.L_x_64:
[----:B0-----:R-:W-:Y:S01]  /*1b60*/  MOV R10, RZ ;  /* 0x000000ff000a7202 */ /* 0x001fe20000000f00 */
[----:B------:R-:W-:Y:S01]  /*1b70*/  IMAD.MOV.U32 R8, RZ, RZ, RZ ;  /* 0x000000ffff087224 */ /* 0x000fe200078e00ff */
[----:B------:R-:W-:Y:S06]  /*1b80*/  BRA.U !UP0, `(.L_x_59) ;  /* 0x0000000108dc7547 */ /* 0x000fec000b800000 */
[----:B------:R-:W0:Y:S01]  /*1b90*/  S2R R12, SR_CgaCtaId ;  /* 0x00000000000c7919 */ /* 0x000e220000008800 */
[----:B------:R-:W1:Y:S01]  /*1ba0*/  LDC R8, c[0x0][0x3b0] ;  /* 0x0000ec00ff087b82 */ /* 0x000e620000000800 */
[----:B------:R-:W-:Y:S01]  /*1bb0*/  MOV R7, 0x400 ;  /* 0x0000040000077802 */ /* 0x000fe20000000f00 */
[----:B------:R-:W-:Y:S01]  /*1bc0*/  IMAD.MOV.U32 R10, RZ, RZ, RZ ;  /* 0x000000ffff0a7224 */ /* 0x000fe200078e00ff */
[----:B------:R-:W-:Y:S02]  /*1bd0*/  MOV R9, RZ ;  /* 0x000000ff00097202 */ /* 0x000fe40000000f00 */
[----:B------:R-:W-:-:S04]  /*1be0*/  IADD3 R7, PT, PT, R7, 0x400, RZ ;  /* 0x0000040007077810 */ /* 0x000fc80007ffe0ff */
[----:B0-----:R-:W-:-:S07]  /*1bf0*/  LEA R7, R12, R7, 0x18 ;  /* 0x000000070c077211 */ /* 0x001fce00078ec0ff */
.L_x_60:
[--C-:B-1----:R-:W-:Y:S02]  /*1c00*/  IMAD R20, R8, UR6, R9.reuse ;  /* 0x0000000608147c24 */ /* 0x102fe4000f8e0209 */
[----:B------:R-:W-:Y:S01]  /*1c10*/  IMAD R19, R5, R8, R9 ;  /* 0x0000000805137224 */ /* 0x000fe200078e0209 */
[----:B------:R-:W-:Y:S01]  /*1c20*/  IADD3 R9, PT, PT, R9, 0x8, RZ ;  /* 0x0000000809097810 */ /* 0x000fe20007ffe0ff */
[----:B------:R-:W-:-:S03]  /*1c30*/  IMAD R20, R20, 0x2, R7 ;  /* 0x0000000214147824 */ /* 0x000fc600078e0207 */
[----:B------:R-:W-:Y:S02]  /*1c40*/  LEA R19, R19, UR12, 0x1 ;  /* 0x0000000c13137c11 */ /* 0x000fe4000f8e08ff */
[----:B------:R-:W0:Y:S01]  /*1c50*/  LDS.U16 R21, [R20] ;  /* 0x0000000014157984 */ /* 0x000e220000000400 */
[----:B------:R-:W-:-:S03]  /*1c60*/  ISETP.NE.AND P0, PT, R9, UR25, PT ;  /* 0x0000001909007c0c */ /* 0x000fc6000bf05270 */
[----:B------:R-:W1:Y:S04]  /*1c70*/  LDS.U16 R22, [R19] ;  /* 0x0000000013167984 */ /* 0x000e680000000400 */
[----:B------:R-:W2:Y:S04]  /*1c80*/  LDS.U16 R11, [R20+0x2] ;  /* 0x00000200140b7984 */ /* 0x000ea80000000400 */
[----:B------:R-:W3:Y:S04]  /*1c90*/  LDS.U16 R12, [R19+0x2] ;  /* 0x00000200130c7984 */ /* 0x000ee80000000400 */
[----:B------:R-:W4:Y:S04]  /*1ca0*/  LDS.U16 R13, [R20+0x4] ;  /* 0x00000400140d7984 */ /* 0x000f280000000400 */
[----:B------:R-:W5:Y:S04]  /*1cb0*/  LDS.U16 R14, [R19+0x4] ;  /* 0x00000400130e7984 */ /* 0x000f680000000400 */
[----:B------:R-:W5:Y:S04]  /*1cc0*/  LDS.U16 R15, [R20+0x6] ;  /* 0x00000600140f7984 */ /* 0x000f680000000400 */
[----:B------:R-:W5:Y:S04]  /*1cd0*/  LDS.U16 R16, [R19+0x6] ;  /* 0x0000060013107984 */ /* 0x000f680000000400 */
[----:B------:R-:W5:Y:S04]  /*1ce0*/  LDS.U16 R17, [R20+0x8] ;  /* 0x0000080014117984 */ /* 0x000f680000000400 */
[----:B------:R-:W5:Y:S01]  /*1cf0*/  LDS.U16 R18, [R19+0x8] ;  /* 0x0000080013127984 */ /* 0x000f620000000400 */
[----:B0-----:R-:W-:-:S03]  /*1d00*/  SHF.L.U32 R23, R21, 0x10, RZ ;  /* 0x0000001015177819 */ /* 0x001fc600000006ff */
[----:B------:R-:W0:Y:S01]  /*1d10*/  LDS.U16 R25, [R19+0xe] ;  /* 0x00000e0013197984 */ /* 0x000e220000000400 */
[----:B-1----:R-:W-:-:S03]  /*1d20*/  IMAD.U32 R24, R22, 0x10000, RZ ;  /* 0x0001000016187824 */ /* 0x002fc600078e00ff */
[----:B------:R-:W1:Y:S01]  /*1d30*/  LDS.U16 R21, [R19+0xa] ;  /* 0x00000a0013157984 */ /* 0x000e620000000400 */
[----:B------:R-:W-:-:S03]  /*1d40*/  FFMA R27, R23, R24, R10 ;  /* 0x00000018171b7223 */ /* 0x000fc6000000000a */
[----:B------:R-:W1:Y:S01]  /*1d50*/  LDS.U16 R22, [R20+0xa] ;  /* 0x00000a0014167984 */ /* 0x000e620000000400 */
[----:B--2---:R-:W-:Y:S01]  /*1d60*/  SHF.L.U32 R28, R11, 0x10, RZ ;  /* 0x000000100b1c7819 */ /* 0x004fe200000006ff */
[----:B---3--:R-:W-:Y:S02]  /*1d70*/  IMAD.U32 R12, R12, 0x10000, RZ ;  /* 0x000100000c0c7824 */ /* 0x008fe400078e00ff */
[----:B------:R-:W2:Y:S01]  /*1d80*/  LDS.U16 R23, [R19+0xc] ;  /* 0x00000c0013177984 */ /* 0x000ea20000000400 */
[----:B----4-:R-:W-:-:S03]  /*1d90*/  SHF.L.U32 R13, R13, 0x10, RZ ;  /* 0x000000100d0d7819 */ /* 0x010fc600000006ff */
[----:B------:R-:W3:Y:S01]  /*1da0*/  LDS.U16 R10, [R20+0xc] ;  /* 0x00000c00140a7984 */ /* 0x000ee20000000400 */
[----:B------:R-:W-:Y:S01]  /*1db0*/  FFMA R12, R28, R12, R27 ;  /* 0x0000000c1c0c7223 */ /* 0x000fe2000000001b */
[----:B-----5:R-:W-:Y:S02]  /*1dc0*/  IMAD.U32 R14, R14, 0x10000, RZ ;  /* 0x000100000e0e7824 */ /* 0x020fe400078e00ff */
[----:B------:R-:W4:Y:S01]  /*1dd0*/  LDS.U16 R24, [R20+0xe] ;  /* 0x00000e0014187984 */ /* 0x000f220000000400 */
[----:B------:R-:W-:Y:S01]  /*1de0*/  SHF.L.U32 R15, R15, 0x10, RZ ;  /* 0x000000100f0f7819 */ /* 0x000fe200000006ff */
[----:B------:R-:W-:Y:S01]  /*1df0*/  FFMA R12, R13, R14, R12 ;  /* 0x0000000e0d0c7223 */ /* 0x000fe2000000000c */
[----:B------:R-:W-:Y:S01]  /*1e00*/  IMAD.U32 R16, R16, 0x10000, RZ ;  /* 0x0001000010107824 */ /* 0x000fe200078e00ff */
[----:B------:R-:W-:-:S03]  /*1e10*/  SHF.L.U32 R17, R17, 0x10, RZ ;  /* 0x0000001011117819 */ /* 0x000fc600000006ff */
[----:B------:R-:W-:Y:S01]  /*1e20*/  FFMA R12, R15, R16, R12 ;  /* 0x000000100f0c7223 */ /* 0x000fe2000000000c */
[----:B------:R-:W-:-:S04]  /*1e30*/  IMAD.U32 R18, R18, 0x10000, RZ ;  /* 0x0001000012127824 */ /* 0x000fc800078e00ff */
[----:B------:R-:W-:Y:S01]  /*1e40*/  FFMA R12, R17, R18, R12 ;  /* 0x00000012110c7223 */ /* 0x000fe2000000000c */
[----:B0-----:R-:W-:Y:S01]  /*1e50*/  SHF.L.U32 R25, R25, 0x10, RZ ;  /* 0x0000001019197819 */ /* 0x001fe200000006ff */
[----:B-1----:R-:W-:Y:S01]  /*1e60*/  IMAD.U32 R21, R21, 0x10000, RZ ;  /* 0x0001000015157824 */ /* 0x002fe200078e00ff */
[----:B------:R-:W-:Y:S02]  /*1e70*/  SHF.L.U32 R11, R22, 0x10, RZ ;  /* 0x00000010160b7819 */ /* 0x000fe400000006ff */
[----:B--2---:R-:W-:-:S03]  /*1e80*/  SHF.L.U32 R23, R23, 0x10, RZ ;  /* 0x0000001017177819 */ /* 0x004fc600000006ff */
[----:B------:R-:W-:Y:S01]  /*1e90*/  FFMA R11, R11, R21, R12 ;  /* 0x000000150b0b7223 */ /* 0x000fe2000000000c */
[----:B---3--:R-:W-:Y:S02]  /*1ea0*/  IMAD.U32 R10, R10, 0x10000, RZ ;  /* 0x000100000a0a7824 */ /* 0x008fe400078e00ff */
[----:B----4-:R-:W-:Y:S02]  /*1eb0*/  IMAD.U32 R13, R24, 0x10000, RZ ;  /* 0x00010000180d7824 */ /* 0x010fe400078e00ff */
[----:B------:R-:W-:-:S04]  /*1ec0*/  FFMA R10, R10, R23, R11 ;  /* 0x000000170a0a7223 */ /* 0x000fc8000000000b */
[----:B------:R-:W-:Y:S01]  /*1ed0*/  FFMA R10, R13, R25, R10 ;  /* 0x000000190d0a7223 */ /* 0x000fe2000000000a */
[----:B------:R-:W-:Y:S06]  /*1ee0*/  @P0 BRA `(.L_x_60) ;  /* 0xfffffffc00440947 */ /* 0x000fec000383ffff */
[----:B------:R-:W-:-:S07]  /*1ef0*/  IMAD.U32 R8, RZ, RZ, UR25 ;  /* 0x00000019ff087e24 */ /* 0x000fce000f8e00ff */
.L_x_59:
[----:B------:R-:W-:-:S09]  /*1f00*/  UISETP.NE.AND UP2, UPT, UR23, URZ, UPT ;  /* 0x000000ff1700728c */ /* 0x000fd2000bf45270 */
[----:B------:R-:W-:Y:S05]  /*1f10*/  BRA.U !UP2, `(.L_x_61) ;  /* 0x000000050a1c7547 */ /* 0x000fea000b800000 */
[----:B------:R-:W-:Y:S01]  /*1f20*/  UISETP.NE.AND UP2, UPT, UR24, URZ, UPT ;  /* 0x000000ff1800728c */ /* 0x000fe2000bf45270 */
[----:B------:R-:W-:Y:S10]  /*1f30*/  BRA.U !UP1, `(.L_x_62) ;  /* 0x0000000109787547 */ /* 0x000ff4000b800000 */
[----:B------:R-:W0:Y:S01]  /*1f40*/  S2R R12, SR_CgaCtaId ;  /* 0x00000000000c7919 */ /* 0x000e220000008800 */
[----:B------:R-:W1:Y:S01]  /*1f50*/  LDC R7, c[0x0][0x3b0] ;  /* 0x0000ec00ff077b82 */ /* 0x000e620000000800 */
[----:B------:R-:W-:-:S04]  /*1f60*/  MOV R9, 0x400 ;  /* 0x0000040000097802 */ /* 0x000fc80000000f00 */
[----:B------:R-:W-:Y:S01]  /*1f70*/  IADD3 R11, PT, PT, R9, 0x400, RZ ;  /* 0x00000400090b7810 */ /* 0x000fe20007ffe0ff */
[--C-:B-1----:R-:W-:Y:S02]  /*1f80*/  IMAD R9, R5, R7, R8.reuse ;  /* 0x0000000705097224 */ /* 0x102fe400078e0208 */
[----:B------:R-:W-:Y:S01]  /*1f90*/  IMAD R7, R7, UR6, R8 ;  /* 0x0000000607077c24 */ /* 0x000fe2000f8e0208 */
[----:B------:R-:W-:Y:S02]  /*1fa0*/  IADD3 R8, PT, PT, R8, 0x4, RZ ;  /* 0x0000000408087810 */ /* 0x000fe40007ffe0ff */
[----:B0-----:R-:W-:Y:S02]  /*1fb0*/  LEA R12, R12, R11, 0x18 ;  /* 0x0000000b0c0c7211 */ /* 0x001fe400078ec0ff */
[----:B------:R-:W-:-:S03]  /*1fc0*/  LEA R11, R9, UR12, 0x1 ;  /* 0x0000000c090b7c11 */ /* 0x000fc6000f8e08ff */
[----:B------:R-:W-:Y:S02]  /*1fd0*/  IMAD R7, R7, 0x2, R12 ;  /* 0x0000000207077824 */ /* 0x000fe400078e020c */
[----:B------:R-:W0:Y:S04]  /*1fe0*/  LDS.U16 R12, [R11] ;  /* 0x000000000b0c7984 */ /* 0x000e280000000400 */
[----:B------:R-:W1:Y:S04]  /*1ff0*/  LDS.U16 R9, [R7] ;  /* 0x0000000007097984 */ /* 0x000e680000000400 */
[----:B------:R-:W2:Y:S04]  /*2000*/  LDS.U16 R14, [R11+0x2] ;  /* 0x000002000b0e7984 */ /* 0x000ea80000000400 */
[----:B------:R-:W3:Y:S04]  /*2010*/  LDS.U16 R13, [R7+0x2] ;  /* 0x00000200070d7984 */ /* 0x000ee80000000400 */
[----:B------:R-:W4:Y:S04]  /*2020*/  LDS.U16 R17, [R11+0x4] ;  /* 0x000004000b117984 */ /* 0x000f280000000400 */
[----:B------:R-:W5:Y:S04]  /*2030*/  LDS.U16 R16, [R7+0x4] ;  /* 0x0000040007107984 */ /* 0x000f680000000400 */
[----:B------:R-:W5:Y:S04]  /*2040*/  LDS.U16 R19, [R11+0x6] ;  /* 0x000006000b137984 */ /* 0x000f680000000400 */
[----:B------:R-:W5:Y:S01]  /*2050*/  LDS.U16 R18, [R7+0x6] ;  /* 0x0000060007127984 */ /* 0x000f620000000400 */
[----:B0-----:R-:W-:Y:S01]  /*2060*/  SHF.L.U32 R12, R12, 0x10, RZ ;  /* 0x000000100c0c7819 */ /* 0x001fe200000006ff */
[----:B-1----:R-:W-:Y:S01]  /*2070*/  IMAD.U32 R9, R9, 0x10000, RZ ;  /* 0x0001000009097824 */ /* 0x002fe200078e00ff */
[----:B--2---:R-:W-:-:S03]  /*2080*/  SHF.L.U32 R15, R14, 0x10, RZ ;  /* 0x000000100e0f7819 */ /* 0x004fc600000006ff */
[----:B------:R-:W-:Y:S01]  /*2090*/  FFMA R9, R9, R12, R10 ;  /* 0x0000000c09097223 */ /* 0x000fe2000000000a */
[----:B---3--:R-:W-:Y:S01]  /*20a0*/  IMAD.U32 R14, R13, 0x10000, RZ ;  /* 0x000100000d0e7824 */ /* 0x008fe200078e00ff */
[----:B----4-:R-:W-:-:S03]  /*20b0*/  SHF.L.U32 R17, R17, 0x10, RZ ;  /* 0x0000001011117819 */ /* 0x010fc600000006ff */
[----:B------:R-:W-:Y:S01]  /*20c0*/  FFMA R9, R14, R15, R9 ;  /* 0x0000000f0e097223 */ /* 0x000fe20000000009 */
[----:B-----5:R-:W-:Y:S01]  /*20d0*/  IMAD.U32 R16, R16, 0x10000, RZ ;  /* 0x0001000010107824 */ /* 0x020fe200078e00ff */
[----:B------:R-:W-:-:S03]  /*20e0*/  SHF.L.U32 R19, R19, 0x10, RZ ;  /* 0x0000001013137819 */ /* 0x000fc600000006ff */
[----:B------:R-:W-:Y:S01]  /*20f0*/  FFMA R9, R16, R17, R9 ;  /* 0x0000001110097223 */ /* 0x000fe20000000009 */
[----:B------:R-:W-:-:S04]  /*2100*/  IMAD.U32 R18, R18, 0x10000, RZ ;  /* 0x0001000012127824 */ /* 0x000fc800078e00ff */
[----:B------:R-:W-:-:S07]  /*2110*/  FFMA R10, R18, R19, R9 ;  /* 0x00000013120a7223 */ /* 0x000fce0000000009 */
.L_x_62:
[----:B------:R-:W-:Y:S05]  /*2120*/  BRA.U !UP2, `(.L_x_61) ;  /* 0x000000010a987547 */ /* 0x000fea000b800000 */
[----:B------:R-:W0:Y:S01]  /*2130*/  LDC R7, c[0x0][0x3b0] ;  /* 0x0000ec00ff077b82 */ /* 0x000e220000000800 */
[----:B------:R-:W-:Y:S01]  /*2140*/  UISETP.NE.AND UP2, UPT, UR24, 0x1, UPT ;  /* 0x000000011800788c */ /* 0x000fe2000bf45270 */
[----:B0-----:R-:W-:-:S08]  /*2150*/  LOP3.LUT P0, RZ, R7, 0x1, RZ, 0xc0, !PT ;  /* 0x0000000107ff7812 */ /* 0x001fd0000780c0ff */
[----:B------:R-:W-:Y:S05]  /*2160*/  BRA.U !UP2, `(.L_x_63) ;  /* 0x000000010a507547 */ /* 0x000fea000b800000 */
[----:B------:R-:W0:Y:S01]  /*2170*/  S2R R12, SR_CgaCtaId ;  /* 0x00000000000c7919 */ /* 0x000e220000008800 */
[----:B------:R-:W1:Y:S01]  /*2180*/  LDC R9, c[0x0][0x3b0] ;  /* 0x0000ec00ff097b82 */ /* 0x000e620000000800 */
[----:B------:R-:W-:-:S05]  /*2190*/  MOV R11, 0x400 ;  /* 0x00000400000b7802 */ /* 0x000fca0000000f00 */
[----:B------:R-:W-:Y:S02]  /*21a0*/  VIADD R11, R11, 0x400 ;  /* 0x000004000b0b7836 */ /* 0x000fe40000000000 */
[--C-:B-1----:R-:W-:Y:S02]  /*21b0*/  IMAD R13, R5, R9, R8.reuse ;  /* 0x00000009050d7224 */ /* 0x102fe400078e0208 */
[----:B------:R-:W-:Y:S02]  /*21c0*/  IMAD R9, R9, UR6, R8 ;  /* 0x0000000609097c24 */ /* 0x000fe4000f8e0208 */
[----:B------:R-:W-:Y:S01]  /*21d0*/  VIADD R8, R8, 0x2 ;  /* 0x0000000208087836 */ /* 0x000fe20000000000 */
[----:B------:R-:W-:Y:S02]  /*21e0*/  LEA R13, R13, UR12, 0x1 ;  /* 0x0000000c0d0d7c11 */ /* 0x000fe4000f8e08ff */
[----:B0-----:R-:W-:-:S03]  /*21f0*/  LEA R12, R12, R11, 0x18 ;  /* 0x0000000b0c0c7211 */ /* 0x001fc600078ec0ff */
[----:B------:R-:W0:Y:S01]  /*2200*/  LDS.U16 R15, [R13+0x2] ;  /* 0x000002000d0f7984 */ /* 0x000e220000000400 */
[----:B------:R-:W-:-:S03]  /*2210*/  LEA R9, R9, R12, 0x1 ;  /* 0x0000000c09097211 */ /* 0x000fc600078e08ff */
[----:B------:R-:W1:Y:S04]  /*2220*/  LDS.U16 R12, [R13] ;  /* 0x000000000d0c7984 */ /* 0x000e680000000400 */
[----:B------:R-:W2:Y:S04]  /*2230*/  LDS.U16 R11, [R9] ;  /* 0x00000000090b7984 */ /* 0x000ea80000000400 */
[----:B------:R-:W3:Y:S01]  /*2240*/  LDS.U16 R14, [R9+0x2] ;  /* 0x00000200090e7984 */ /* 0x000ee20000000400 */
[----:B0-----:R-:W-:Y:S02]  /*2250*/  IMAD.U32 R16, R15, 0x10000, RZ ;  /* 0x000100000f107824 */ /* 0x001fe400078e00ff */
[----:B-1----:R-:W-:Y:S01]  /*2260*/  IMAD.U32 R12, R12, 0x10000, RZ ;  /* 0x000100000c0c7824 */ /* 0x002fe200078e00ff */
[----:B--2---:R-:W-:-:S02]  /*2270*/  SHF.L.U32 R11, R11, 0x10, RZ ;  /* 0x000000100b0b7819 */ /* 0x004fc400000006ff */
[----:B---3--:R-:W-:-:S03]  /*2280*/  SHF.L.U32 R15, R14, 0x10, RZ ;  /* 0x000000100e0f7819 */ /* 0x008fc600000006ff */
[----:B------:R-:W-:-:S04]  /*2290*/  FFMA R10, R11, R12, R10 ;  /* 0x0000000c0b0a7223 */ /* 0x000fc8000000000a */
[----:B------:R-:W-:-:S07]  /*22a0*/  FFMA R10, R15, R16, R10 ;  /* 0x000000100f0a7223 */ /* 0x000fce000000000a */
.L_x_63:
[----:B------:R-:W-:Y:S05]  /*22b0*/  @!P0 BRA `(.L_x_61) ;  /* 0x0000000000348947 */ /* 0x000fea0003800000 */
[----:B------:R-:W0:Y:S01]  /*22c0*/  S2R R12, SR_CgaCtaId ;  /* 0x00000000000c7919 */ /* 0x000e220000008800 */
[----:B------:R-:W-:-:S04]  /*22d0*/  MOV R9, 0x400 ;  /* 0x0000040000097802 */ /* 0x000fc80000000f00 */
[----:B------:R-:W-:Y:S01]  /*22e0*/  IADD3 R11, PT, PT, R9, 0x400, RZ ;  /* 0x00000400090b7810 */ /* 0x000fe20007ffe0ff */
[--C-:B------:R-:W-:Y:S02]  /*22f0*/  IMAD R9, R5, R7, R8.reuse ;  /* 0x0000000705097224 */ /* 0x100fe400078e0208 */
[----:B------:R-:W-:-:S03]  /*2300*/  IMAD R7, R7, UR6, R8 ;  /* 0x0000000607077c24 */ /* 0x000fc6000f8e0208 */
[----:B------:R-:W-:-:S06]  /*2310*/  LEA R8, R9, UR12, 0x1 ;  /* 0x0000000c09087c11 */ /* 0x000fcc000f8e08ff */
[----:B------:R-:W1:Y:S01]  /*2320*/  LDS.U16 R8, [R8] ;  /* 0x0000000008087984 */ /* 0x000e620000000400 */
[----:B0-----:R-:W-:-:S05]  /*2330*/  LEA R12, R12, R11, 0x18 ;  /* 0x0000000b0c0c7211 */ /* 0x001fca00078ec0ff */
[----:B------:R-:W-:-:S06]  /*2340*/  IMAD R7, R7, 0x2, R12 ;  /* 0x0000000207077824 */ /* 0x000fcc00078e020c */
[----:B------:R-:W0:Y:S01]  /*2350*/  LDS.U16 R7, [R7] ;  /* 0x0000000007077984 */ /* 0x000e220000000400 */
[----:B-1----:R-:W-:Y:S01]  /*2360*/  SHF.L.U32 R11, R8, 0x10, RZ ;  /* 0x00000010080b7819 */ /* 0x002fe200000006ff */
[----:B0-----:R-:W-:-:S04]  /*2370*/  IMAD.U32 R9, R7, 0x10000, RZ ;  /* 0x0001000007097824 */ /* 0x001fc800078e00ff */
[----:B------:R-:W-:-:S07]  /*2380*/  FFMA R10, R9, R11, R10 ;  /* 0x0000000b090a7223 */ /* 0x000fce000000000a */
.L_x_61:
[----:B------:R-:W0:Y:S01]  /*2390*/  LDCU UR10, c[0x0][0x3b4] ;  /* 0x00007680ff0a77ac */ /* 0x000e220008000800 */
[----:B------:R-:W-:Y:S01]  /*23a0*/  IADD3 R7, PT, PT, R6, R5, RZ ;  /* 0x0000000506077210 */ /* 0x000fe20007ffe0ff */
[----:B------:R-:W-:-:S03]  /*23b0*/  VIADD R5, R5, UR26 ;  /* 0x0000001a05057c36 */ /* 0x000fc60008000000 */
[----:B------:R-:W-:Y:S02]  /*23c0*/  LEA R7, R7, UR20, 0x2 ;  /* 0x0000001407077c11 */ /* 0x000fe4000f8e10ff */
[----:B------:R-:W-:Y:S01]  /*23d0*/  ISETP.GE.AND P0, PT, R5, UR11, PT ;  /* 0x0000000b05007c0c */ /* 0x000fe2000bf06270 */
[----:B0-----:R-:W-:-:S05]  /*23e0*/  FMUL R10, R10, UR10 ;  /* 0x0000000a0a0a7c20 */ /* 0x001fca0008400000 */
[----:B------:R0:W-:Y:S07]  /*23f0*/  STS [R7], R10 ;  /* 0x0000000a07007388 */ /* 0x0001ee0000000800 */
[----:B------:R-:W-:Y:S05]  /*2400*/  @!P0 BRA `(.L_x_64) ;  /* 0xfffffff400d48947 */ /* 0x000fea000383ffff */
.L_x_58:
[----:B------:R-:W-:Y:S05]  /*2410*/  BSYNC.RECONVERGENT B0 ;  /* 0x0000000000007941 */ /* 0x000fea0003800200 */
.L_x_57:
[----:B------:R-:W-:-:S06]  /*2420*/  UIADD3 UR6, UPT, UPT, UR6, 0x1, URZ ;  /* 0x0000000106067890 */ /* 0x000fcc000fffe0ff */
[----:B------:R-:W-:-:S13]  /*2430*/  ISETP.NE.AND P0, PT, R26, UR6, PT ;  /* 0x000000061a007c0c */ /* 0x000fda000bf05270 */
[----:B------:R-:W-:Y:S05]  /*2440*/  @!P0 BRA `(.L_x_55) ;  /* 0x00000000004c8947 */ /* 0x000fea0003800000 */
[----:B------:R-:W-:Y:S05]  /*2450*/  BRA `(.L_x_65) ;  /* 0xfffffff400a47947 */ /* 0x000fea000383ffff */
.L_x_56:
[----:B------:R-:W-:-:S05]  /*2460*/  UMOV UR6, URZ ;  /* 0x000000ff00067c82 */ /* 0x000fca0008000000 */
.L_x_69:
[----:B------:R-:W-:Y:S01]  /*2470*/  ISETP.GE.AND P0, PT, R4, UR11, PT ;  /* 0x0000000b04007c0c */ /* 0x000fe2000bf06270 */
[----:B------:R-:W-:-:S12]  /*2480*/  BSSY.RECONVERGENT B0, `(.L_x_66) ;  /* 0x000000c000007945 */ /* 0x000fd80003800200 */
[----:B------:R-:W-:Y:S05]  /*2490*/  @P0 BRA `(.L_x_67) ;  /* 0x0000000000280947 */ /* 0x000fea0003800000 */
[----:B------:R-:W0:Y:S01]  /*24a0*/  LDC R8, c[0x0][0x3ac] ;  /* 0x0000eb00ff087b82 */ /* 0x000e220000000800 */
[----:B------:R-:W-:Y:S01]  /*24b0*/  MOV R7, UR6 ;  /* 0x0000000600077c02 */ /* 0x000fe20008000f00 */
[----:B------:R-:W-:-:S04]  /*24c0*/  IMAD.MOV.U32 R5, RZ, RZ, R4 ;  /* 0x000000ffff057224 */ /* 0x000fc800078e0004 */
[----:B0-----:R-:W-:-:S07]  /*24d0*/  IMAD R8, R7, R8, UR5 ;  /* 0x0000000507087e24 */ /* 0x001fce000f8e0208 */
.L_x_68:
[----:B------:R-:W-:Y:S01]  /*24e0*/  IADD3 R6, PT, PT, R8, R5, RZ ;  /* 0x0000000508067210 */ /* 0x000fe20007ffe0ff */
[----:B------:R-:W-:-:S03]  /*24f0*/  VIADD R5, R5, UR26 ;  /* 0x0000001a05057c36 */ /* 0x000fc60008000000 */
[----:B------:R-:W-:Y:S02]  /*2500*/  LEA R7, R6, UR20, 0x2 ;  /* 0x0000001406077c11 */ /* 0x000fe4000f8e10ff */
[----:B------:R-:W-:-:S03]  /*2510*/  ISETP.GE.AND P0, PT, R5, UR11, PT ;  /* 0x0000000b05007c0c */ /* 0x000fc6000bf06270 */
[----:B------:R0:W-:Y:S10]  /*2520*/  STS [R7], R0 ;  /* 0x0000000007007388 */ /* 0x0001f40000000800 */
[----:B0-----:R-:W-:Y:S05]  /*2530*/  @!P0 BRA `(.L_x_68) ;  /* 0xfffffffc00e88947 */ /* 0x001fea000383ffff */
.L_x_67:
[----:B------:R-:W-:Y:S05]  /*2540*/  BSYNC.RECONVERGENT B0 ;  /* 0x0000000000007941 */ /* 0x000fea0003800200 */
.L_x_66:
[----:B------:R-:W-:-:S06]  /*2550*/  UIADD3 UR6, UPT, UPT, UR6, 0x1, URZ ;  /* 0x0000000106067890 */ /* 0x000fcc000fffe0ff */
[----:B------:R-:W-:-:S13]  /*2560*/  ISETP.NE.AND P0, PT, R26, UR6, PT ;  /* 0x000000061a007c0c */ /* 0x000fda000bf05270 */
[----:B------:R-:W-:Y:S05]  /*2570*/  @P0 BRA `(.L_x_69) ;  /* 0xfffffffc00bc0947 */ /* 0x000fea000383ffff */
.L_x_55:
[----:B------:R-:W-:Y:S06]  /*2580*/  BAR.SYNC.DEFER_BLOCKING 0x0 ;  /* 0x0000000000007b1d */ /* 0x000fec0000010000 */
.L_x_54:
[----:B------:R-:W-:Y:S01]  /*2590*/  ISETP.GE.AND P0, PT, R3, R2, PT ;  /* 0x000000020300720c */ /* 0x000fe20003f06270 */
[----:B------:R-:W-:Y:S01]  /*25a0*/  ULOP3.LUT UR27, UR14, 0x7, URZ, 0xc0, !UPT ;  /* 0x000000070e1b7892 */ /* 0x000fe2000f8ec0ff */
[----:B------:R-:W-:Y:S01]  /*25b0*/  BSSY.RECONVERGENT B0, `(.L_x_70) ;  /* 0x00000e9000007945 */ /* 0x000fe20003800200 */
[----:B------:R-:W-:Y:S02]  /*25c0*/  ULOP3.LUT UR28, UR14, 0x3, URZ, 0xc0, !UPT ;  /* 0x000000030e1c7892 */ /* 0x000fe4000f8ec0ff */
[----:B------:R-:W-:-:S08]  /*25d0*/  UIMAD UR29, UR4, -0x40, UR14 ;  /* 0xffffffc0041d78a4 */ /* 0x000fd0000f8e020e */
[----:B------:R-:W-:Y:S05]  /*25e0*/  @P0 BRA `(.L_x_71) ;  /* 0x0000000c00940947 */ /* 0x000fea0003800000 */
[----:B------:R-:W-:Y:S01]  /*25f0*/  ULOP3.LUT UR6, UR14, 0xf, URZ, 0xc0, !UPT ;  /* 0x0000000f0e067892 */ /* 0x000fe2000f8ec0ff */
[----:B------:R-:W-:Y:S02]  /*2600*/  MOV R4, UR28 ;  /* 0x0000001c00047c02 */ /* 0x000fe40008000f00 */
[----:B------:R-:W-:Y:S02]  /*2610*/  MOV R5, R3 ;  /* 0x0000000300057202 */ /* 0x000fe40000000f00 */
[----:B------:R-:W-:Y:S01]  /*2620*/  IADD3 R4, PT, PT, -R4, UR29, RZ ;  /* 0x0000001d04047c10 */ /* 0x000fe2000fffe1ff */
[----:B------:R-:W-:-:S05]  /*2630*/  IMAD.U32 R6, RZ, RZ, UR6 ;  /* 0x00000006ff067e24 */ /* 0x000fca000f8e00ff */
[----:B------:R-:W-:-:S07]  /*2640*/  IADD3 R6, PT, PT, -R6, UR29, RZ ;  /* 0x0000001d06067c10 */ /* 0x000fce000fffe1ff */
.L_x_81:
[----:B------:R-:W-:Y:S01]  /*2650*/  UIADD3 UR6, UPT, UPT, UR14, -UR5, URZ ;  /* 0x800000050e067290 */ /* 0x000fe2000fffe0ff */
[----:B------:R-:W-:-:S05]  /*2660*/  IMAD.MOV.U32 R9, RZ, RZ, -0x800000 ;  /* 0xff800000ff097424 */ /* 0x000fca00078e00ff */
[----:B0-----:R-:W-:-:S05]  /*2670*/  IMAD.U32 R7, RZ, RZ, UR6 ;  /* 0x00000006ff077e24 */ /* 0x001fca000f8e00ff */
[----:B------:R-:W-:Y:S02]  /*2680*/  ISETP.GE.AND P0, PT, R7, 0x1, PT ;  /* 0x000000010700780c */ /* 0x000fe40003f06270 */
[----:B------:R-:W-:-:S04]  /*2690*/  MOV R7, UR29 ;  /* 0x0000001d00077c02 */ /* 0x000fc80008000f00 */
[----:B------:R-:W-:-:S07]  /*26a0*/  IADD3 R7, PT, PT, R7, -0x1, RZ ;  /* 0xffffffff07077810 */ /* 0x000fce0007ffe0ff */
[----:B-1234-:R-:W-:Y:S05]  /*26b0*/  @!P0 BRA `(.L_x_72) ;  /* 0x00000004005c8947 */ /* 0x01efea0003800000 */
[----:B------:R-:W0:Y:S01]  /*26c0*/  LDCU UR6, c[0x0][0x3ac] ;  /* 0x00007580ff0677ac */ /* 0x000e220008000800 */
[----:B------:R-:W-:Y:S01]  /*26d0*/  ISETP.GE.U32.AND P1, PT, R7, 0xf, PT ;  /* 0x0000000f0700780c */ /* 0x000fe20003f26070 */
[----:B------:R-:W-:Y:S01]  /*26e0*/  IMAD.MOV.U32 R11, RZ, RZ, RZ ;  /* 0x000000ffff0b7224 */ /* 0x000fe200078e00ff */
[----:B------:R-:W-:Y:S01]  /*26f0*/  MOV R9, 0xff800000 ;  /* 0xff80000000097802 */ /* 0x000fe20000000f00 */
[----:B0-----:R-:W-:-:S04]  /*2700*/  IMAD.U32 R8, RZ, RZ, UR6 ;  /* 0x00000006ff087e24 */ /* 0x001fc8000f8e00ff */
[----:B------:R-:W-:-:S06]  /*2710*/  IMAD R8, R5, R8, UR5 ;  /* 0x0000000505087e24 */ /* 0x000fcc000f8e0208 */
[----:B------:R-:W-:Y:S05]  /*2720*/  @!P1 BRA `(.L_x_73) ;  /* 0x0000000000809947 */ /* 0x000fea0003800000 */
[----:B------:R-:W-:Y:S01]  /*2730*/  MOV R9, 0xff800000 ;  /* 0xff80000000097802 */ /* 0x000fe20000000f00 */
[----:B------:R-:W-:-:S07]  /*2740*/  IMAD.MOV.U32 R11, RZ, RZ, RZ ;  /* 0x000000ffff0b7224 */ /* 0x000fce00078e00ff */
.L_x_74:
[----:B------:R-:W-:Y:S01]  /*2750*/  IADD3 R10, PT, PT, R8, R11, RZ ;  /* 0x0000000b080a7210 */ /* 0x000fe20007ffe0ff */
[----:B------:R-:W-:-:S03]  /*2760*/  VIADD R11, R11, 0x10 ;  /* 0x000000100b0b7836 */ /* 0x000fc60000000000 */
[----:B------:R-:W-:Y:S02]  /*2770*/  LEA R20, R10, UR20, 0x2 ;  /* 0x000000140a147c11 */ /* 0x000fe4000f8e10ff */
[----:B------:R-:W-:-:S03]  /*2780*/  ISETP.NE.AND P1, PT, R11, R6, PT ;  /* 0x000000060b00720c */ /* 0x000fc60003f25270 */
[----:B------:R-:W-:Y:S04]  /*2790*/  LDS R22, [R20] ;  /* 0x0000000014167984 */ /* 0x000fe80000000800 */
[----:B------:R-:W0:Y:S04]  /*27a0*/  LDS R23, [R20+0x4] ;  /* 0x0000040014177984 */ /* 0x000e280000000800 */
[----:B------:R-:W-:Y:S04]  /*27b0*/  LDS R25, [R20+0x8] ;  /* 0x0000080014197984 */ /* 0x000fe80000000800 */
[----:B------:R-:W1:Y:S04]  /*27c0*/  LDS R24, [R20+0xc] ;  /* 0x00000c0014187984 */ /* 0x000e680000000800 */
[----:B------:R-:W-:Y:S04]  /*27d0*/  LDS R27, [R20+0x10] ;  /* 0x00001000141b7984 */ /* 0x000fe80000000800 */
[----:B------:R-:W2:Y:S04]  /*27e0*/  LDS R26, [R20+0x14] ;  /* 0x00001400141a7984 */ /* 0x000ea80000000800 */
[----:B------:R-:W-:Y:S04]  /*27f0*/  LDS R18, [R20+0x18] ;  /* 0x0000180014127984 */ /* 0x000fe80000000800 */
[----:B------:R-:W3:Y:S04]  /*2800*/  LDS R19, [R20+0x1c] ;  /* 0x00001c0014137984 */ /* 0x000ee80000000800 */
[----:B------:R-:W-:Y:S04]  /*2810*/  LDS R17, [R20+0x20] ;  /* 0x0000200014117984 */ /* 0x000fe80000000800 */
[----:B------:R-:W4:Y:S04]  /*2820*/  LDS R16, [R20+0x24] ;  /* 0x0000240014107984 */ /* 0x000f280000000800 */
[----:B------:R-:W-:Y:S04]  /*2830*/  LDS R15, [R20+0x28] ;  /* 0x00002800140f7984 */ /* 0x000fe80000000800 */
[----:B------:R-:W5:Y:S01]  /*2840*/  LDS R10, [R20+0x2c] ;  /* 0x00002c00140a7984 */ /* 0x000f620000000800 */
[----:B0-----:R-:W-:-:S03]  /*2850*/  FMNMX3 R22, R9, R22, R23, !PT ;  /* 0x0000001609167276 */ /* 0x001fc60007800017 */
[----:B------:R-:W-:Y:S04]  /*2860*/  LDS R14, [R20+0x30] ;  /* 0x00003000140e7984 */ /* 0x000fe80000000800 */
[----:B------:R-:W0:Y:S01]  /*2870*/  LDS R13, [R20+0x34] ;  /* 0x00003400140d7984 */ /* 0x000e220000000800 */
[----:B-1----:R-:W-:-:S03]  /*2880*/  FMNMX3 R22, R22, R25, R24, !PT ;  /* 0x0000001916167276 */ /* 0x002fc60007800018 */
[----:B------:R-:W-:Y:S04]  /*2890*/  LDS R12, [R20+0x38] ;  /* 0x00003800140c7984 */ /* 0x000fe80000000800 */
[----:B------:R-:W1:Y:S01]  /*28a0*/  LDS R21, [R20+0x3c] ;  /* 0x00003c0014157984 */ /* 0x000e620000000800 */
[----:B--2---:R-:W-:-:S04]  /*28b0*/  FMNMX3 R22, R22, R27, R26, !PT ;  /* 0x0000001b16167276 */ /* 0x004fc8000780001a */
[----:B---3--:R-:W-:-:S04]  /*28c0*/  FMNMX3 R18, R22, R18, R19, !PT ;  /* 0x0000001216127276 */ /* 0x008fc80007800013 */
[----:B----4-:R-:W-:-:S04]  /*28d0*/  FMNMX3 R16, R18, R17, R16, !PT ;  /* 0x0000001112107276 */ /* 0x010fc80007800010 */
[----:B-----5:R-:W-:-:S04]  /*28e0*/  FMNMX3 R10, R16, R15, R10, !PT ;  /* 0x0000000f100a7276 */ /* 0x020fc8000780000a */
[----:B0-----:R-:W-:-:S04]  /*28f0*/  FMNMX3 R10, R10, R14, R13, !PT ;  /* 0x0000000e0a0a7276 */ /* 0x001fc8000780000d */
[----:B-1----:R-:W-:Y:S01]  /*2900*/  FMNMX3 R9, R10, R12, R21, !PT ;  /* 0x0000000c0a097276 */ /* 0x002fe20007800015 */
[----:B------:R-:W-:Y:S06]  /*2910*/  @P1 BRA `(.L_x_74) ;  /* 0xfffffffc008c1947 */ /* 0x000fec000383ffff */
[----:B------:R-:W-:-:S07]  /*2920*/  MOV R11, R6 ;  /* 0x00000006000b7202 */ /* 0x000fce0000000f00 */
.L_x_73:
[----:B------:R-:W-:-:S09]  /*2930*/  ULOP3.LUT UP2, UR6, UR14, 0xf, URZ, 0xc0, !UPT ;  /* 0x0000000f0e067892 */ /* 0x000fd2000f84c0ff */
[----:B------:R-:W-:Y:S05]  /*2940*/  BRA.U !UP2, `(.L_x_72) ;  /* 0x000000010ab87547 */ /* 0x000fea000b800000 */
[----:B------:R-:W-:Y:S02]  /*2950*/  UIADD3 UR6, UPT, UPT, UR6, -0x1, URZ ;  /* 0xffffffff06067890 */ /* 0x000fe4000fffe0ff */
[----:B------:R-:W-:Y:S02]  /*2960*/  UISETP.NE.AND UP3, UPT, UR27, URZ, UPT ;  /* 0x000000ff1b00728c */ /* 0x000fe4000bf65270 */
[----:B------:R-:W-:-:S09]  /*2970*/  UISETP.GE.U32.AND UP2, UPT, UR6, 0x7, UPT ;  /* 0x000000070600788c */ /* 0x000fd2000bf46070 */
[----:B------:R-:W-:Y:S05]  /*2980*/  BRA.U !UP2, `(.L_x_75) ;  /* 0x000000010a3c7547 */ /* 0x000fea000b800000 */
[----:B------:R-:W-:Y:S01]  /*2990*/  IMAD.IADD R10, R8, 0x1, R11 ;  /* 0x00000001080a7824 */ /* 0x000fe200078e020b */
[----:B------:R-:W-:-:S04]  /*29a0*/  IADD3 R11, PT, PT, R11, 0x8, RZ ;  /* 0x000000080b0b7810 */ /* 0x000fc80007ffe0ff */
[----:B------:R-:W-:-:S05]  /*29b0*/  LEA R10, R10, UR20, 0x2 ;  /* 0x000000140a0a7c11 */ /* 0x000fca000f8e10ff */
[----:B------:R-:W-:Y:S04]  /*29c0*/  LDS R12, [R10] ;  /* 0x000000000a0c7984 */ /* 0x000fe80000000800 */
[----:B------:R-:W0:Y:S04]  /*29d0*/  LDS R13, [R10+0x4] ;  /* 0x000004000a0d7984 */ /* 0x000e280000000800 */
[----:B------:R-:W-:Y:S04]  /*29e0*/  LDS R15, [R10+0x8] ;  /* 0x000008000a0f7984 */ /* 0x000fe80000000800 */
[----:B------:R-:W1:Y:S04]  /*29f0*/  LDS R14, [R10+0xc] ;  /* 0x00000c000a0e7984 */ /* 0x000e680000000800 */
[----:B------:R-:W-:Y:S04]  /*2a00*/  LDS R17, [R10+0x10] ;  /* 0x000010000a117984 */ /* 0x000fe80000000800 */
[----:B------:R-:W2:Y:S04]  /*2a10*/  LDS R16, [R10+0x14] ;  /* 0x000014000a107984 */ /* 0x000ea80000000800 */
[----:B------:R-:W-:Y:S04]  /*2a20*/  LDS R19, [R10+0x18] ;  /* 0x000018000a137984 */ /* 0x000fe80000000800 */
[----:B------:R-:W3:Y:S01]  /*2a30*/  LDS R18, [R10+0x1c] ;  /* 0x00001c000a127984 */ /* 0x000ee20000000800 */
[----:B0-----:R-:W-:-:S04]  /*2a40*/  FMNMX3 R12, R9, R12, R13, !PT ;  /* 0x0000000c090c7276 */ /* 0x001fc8000780000d */
[----:B-1----:R-:W-:-:S04]  /*2a50*/  FMNMX3 R12, R12, R15, R14, !PT ;  /* 0x0000000f0c0c7276 */ /* 0x002fc8000780000e */
[----:B--2---:R-:W-:-:S04]  /*2a60*/  FMNMX3 R12, R12, R17, R16, !PT ;  /* 0x000000110c0c7276 */ /* 0x004fc80007800010 */
[----:B---3--:R-:W-:-:S07]  /*2a70*/  FMNMX3 R9, R12, R19, R18, !PT ;  /* 0x000000130c097276 */ /* 0x008fce0007800012 */
.L_x_75:
        /* <DEDUP_REMOVED lines=11> */
[----:B------:R-:W1:Y:S01]  /*2b30*/  LDS R15, [R10+0xc] ;  /* 0x00000c000a0f7984 */ /* 0x000e620000000800 */
[----:B0-----:R-:W-:-:S04]  /*2b40*/  FMNMX3 R9, R9, R12, R13, !PT ;  /* 0x0000000c09097276 */ /* 0x001fc8000780000d */
[----:B-1----:R-:W-:-:S07]  /*2b50*/  FMNMX3 R9, R9, R14, R15, !PT ;  /* 0x0000000e09097276 */ /* 0x002fce000780000f */
.L_x_76:
[----:B------:R-:W-:Y:S05]  /*2b60*/  BRA.U !UP3, `(.L_x_72) ;  /* 0x000000010b307547 */ /* 0x000fea000b800000 */
[----:B------:R-:W-:Y:S01]  /*2b70*/  IMAD.IADD R8, R8, 0x1, R11 ;  /* 0x0000000108087824 */ /* 0x000fe200078e020b */
[----:B------:R-:W-:-:S04]  /*2b80*/  UISETP.NE.AND UP2, UPT, UR28, 0x1, UPT ;  /* 0x000000011c00788c */ /* 0x000fc8000bf45270 */
[----:B------:R-:W-:-:S05]  /*2b90*/  LEA R11, R8, UR20, 0x2 ;  /* 0x00000014080b7c11 */ /* 0x000fca000f8e10ff */
[----:B------:R-:W0:Y:S02]  /*2ba0*/  LDS R8, [R11] ;  /* 0x000000000b087984 */ /* 0x000e240000000800 */
[----:B0-----:R-:W-:Y:S01]  /*2bb0*/  FMNMX R9, R9, R8, !PT ;  /* 0x0000000809097209 */ /* 0x001fe20007800000 */
[----:B------:R-:W-:Y:S06]  /*2bc0*/  BRA.U !UP2, `(.L_x_72) ;  /* 0x000000010a187547 */ /* 0x000fec000b800000 */
[----:B------:R-:W-:Y:S01]  /*2bd0*/  UISETP.NE.AND UP2, UPT, UR28, 0x2, UPT ;  /* 0x000000021c00788c */ /* 0x000fe2000bf45270 */
[----:B------:R-:W0:Y:S05]  /*2be0*/  LDS R8, [R11+0x4] ;  /* 0x000004000b087984 */ /* 0x000e2a0000000800 */
[----:B------:R-:W-:-:S13]  /*2bf0*/  PLOP3.LUT P1, PT, PT, PT, UP2, 0x80, 0x8 ;  /* 0x000000000008781c */ /* 0x000fda0003f2f028 */
[----:B------:R-:W1:Y:S01]  /*2c00*/  @P1 LDS R10, [R11+0x8] ;  /* 0x000008000b0a1984 */ /* 0x000e620000000800 */
[----:B0-----:R-:W-:-:S04]  /*2c10*/  FMNMX R9, R9, R8, !PT ;  /* 0x0000000809097209 */ /* 0x001fc80007800000 */
[----:B-1----:R-:W-:-:S07]  /*2c20*/  @P1 FMNMX R9, R9, R10, !PT ;  /* 0x0000000a09091209 */ /* 0x002fce0007800000 */
.L_x_72:
[----:B------:R-:W-:-:S05]  /*2c30*/  LEA R8, R5, UR15, 0x2 ;  /* 0x0000000f05087c11 */ /* 0x000fca000f8e10ff */
[----:B------:R-:W2:Y:S04]  /*2c40*/  LDL R12, [R8] ;  /* 0x00000000080c7983 */ /* 0x000ea80000100800 */
[----:B------:R-:W3:Y:S01]  /*2c50*/  LDL R15, [R8+0x40] ;  /* 0x00004000080f7983 */ /* 0x000ee20000100800 */
[----:B------:R-:W-:Y:S01]  /*2c60*/  MOV R10, 0x3bbb989d ;  /* 0x3bbb989d000a7802 */ /* 0x000fe20000000f00 */
[----:B------:R-:W-:Y:S01]  /*2c70*/  IMAD.MOV.U32 R11, RZ, RZ, 0x437c0000 ;  /* 0x437c0000ff0b7424 */ /* 0x000fe200078e00ff */
[----:B--2---:R-:W-:-:S05]  /*2c80*/  FMNMX R9, R12, R9, !PT ;  /* 0x000000090c097209 */ /* 0x004fca0007800000 */
[----:B------:R-:W-:-:S04]  /*2c90*/  FADD R13, R12, -R9 ;  /* 0x800000090c0d7221 */ /* 0x000fc80000000000 */
[----:B------:R-:W-:-:S04]  /*2ca0*/  FFMA.SAT R12, R13, R10, 0.5 ;  /* 0x3f0000000d0c7423 */ /* 0x000fc8000000200a */
[----:B------:R-:W-:-:S04]  /*2cb0*/  FFMA.RM R12, R12, R11, 12582913 ;  /* 0x4b4000010c0c7423 */ /* 0x000fc8000000400b */
[C---:B------:R-:W-:Y:S01]  /*2cc0*/  FADD R14, R12.reuse, -12583039 ;  /* 0xcb40007f0c0e7421 */ /* 0x040fe20000000000 */
[----:B------:R-:W-:-:S03]  /*2cd0*/  SHF.L.U32 R12, R12, 0x17, RZ ;  /* 0x000000170c0c7819 */ /* 0x000fc600000006ff */
[----:B------:R-:W-:-:S04]  /*2ce0*/  FFMA R14, R13, 1.4426950216293334961, -R14 ;  /* 0x3fb8aa3b0d0e7823 */ /* 0x000fc8000000080e */
[----:B------:R-:W-:-:S04]  /*2cf0*/  FFMA R14, R13, 1.925963033500011079e-08, R14 ;  /* 0x32a570600d0e7823 */ /* 0x000fc8000000000e */
[----:B------:R-:W0:Y:S02]  /*2d00*/  MUFU.EX2 R13, R14 ;  /* 0x0000000e000d7308 */ /* 0x000e240000000800 */
[----:B0-----:R-:W-:-:S04]  /*2d10*/  FMUL R12, R12, R13 ;  /* 0x0000000d0c0c7220 */ /* 0x001fc80000400000 */
[----:B---3--:R-:W-:-:S05]  /*2d20*/  FMUL R15, R12, R15 ;  /* 0x0000000f0c0f7220 */ /* 0x008fca0000400000 */
[----:B------:R0:W-:Y:S01]  /*2d30*/  STL [R8+0x40], R15 ;  /* 0x0000400f08007387 */ /* 0x0001e20000100800 */
[----:B------:R-:W-:Y:S05]  /*2d40*/  @!P0 BRA `(.L_x_77) ;  /* 0x0000000400ac8947 */ /* 0x000fea0003800000 */
[----:B------:R-:W1:Y:S01]  /*2d50*/  LDCU UR6, c[0x0][0x3ac] ;  /* 0x00007580ff0677ac */ /* 0x000e620008000800 */
[----:B------:R-:W-:Y:S01]  /*2d60*/  ISETP.GE.U32.AND P0, PT, R7, 0x3, PT ;  /* 0x000000030700780c */ /* 0x000fe20003f06070 */
[----:B------:R-:W-:Y:S01]  /*2d70*/  IMAD.MOV.U32 R13, RZ, RZ, RZ ;  /* 0x000000ffff0d7224 */ /* 0x000fe200078e00ff */
[----:B------:R-:W-:Y:S01]  /*2d80*/  MOV R7, R15 ;  /* 0x0000000f00077202 */ /* 0x000fe20000000f00 */
[----:B-1----:R-:W-:-:S04]  /*2d90*/  IMAD.U32 R12, RZ, RZ, UR6 ;  /* 0x00000006ff0c7e24 */ /* 0x002fc8000f8e00ff */
[----:B------:R-:W-:-:S06]  /*2da0*/  IMAD R12, R5, R12, UR5 ;  /* 0x00000005050c7e24 */ /* 0x000fcc000f8e020c */
[----:B------:R-:W-:Y:S05]  /*2db0*/  @!P0 BRA `(.L_x_78) ;  /* 0x0000000000dc8947 */ /* 0x000fea0003800000 */
[----:B------:R-:W-:-:S07]  /*2dc0*/  MOV R13, RZ ;  /* 0x000000ff000d7202 */ /* 0x000fce0000000f00 */
.L_x_79:
[----:B-1----:R-:W-:Y:S01]  /*2dd0*/  IMAD.IADD R14, R12, 0x1, R13 ;  /* 0x000000010c0e7824 */ /* 0x002fe200078e020d */
[----:B------:R-:W-:-:S04]  /*2de0*/  IADD3 R13, PT, PT, R13, 0x4, RZ ;  /* 0x000000040d0d7810 */ /* 0x000fc80007ffe0ff */
[----:B------:R-:W-:Y:S02]  /*2df0*/  LEA R14, R14, UR20, 0x2 ;  /* 0x000000140e0e7c11 */ /* 0x000fe4000f8e10ff */
[----:B------:R-:W-:-:S03]  /*2e00*/  ISETP.NE.AND P0, PT, R13, R4, PT ;  /* 0x000000040d00720c */ /* 0x000fc60003f05270 */
[----:B------:R-:W1:Y:S04]  /*2e10*/  LDS R16, [R14] ;  /* 0x000000000e107984 */ /* 0x000e680000000800 */
[----:B------:R-:W2:Y:S04]  /*2e20*/  LDS R20, [R14+0x4] ;  /* 0x000004000e147984 */ /* 0x000ea80000000800 */
[----:B------:R-:W3:Y:S04]  /*2e30*/  LDS R24, [R14+0x8] ;  /* 0x000008000e187984 */ /* 0x000ee80000000800 */
[----:B------:R-:W4:Y:S01]  /*2e40*/  LDS R18, [R14+0xc] ;  /* 0x00000c000e127984 */ /* 0x000f220000000800 */
[----:B-1----:R-:W-:-:S04]  /*2e50*/  FADD R21, -R9, R16 ;  /* 0x0000001009157221 */ /* 0x002fc80000000100 */
[----:B------:R-:W-:Y:S01]  /*2e60*/  FFMA.SAT R16, R21, R10, 0.5 ;  /* 0x3f00000015107423 */ /* 0x000fe2000000200a */
[----:B--2---:R-:W-:-:S03]  /*2e70*/  FADD R19, -R9, R20 ;  /* 0x0000001409137221 */ /* 0x004fc60000000100 */
[-C--:B------:R-:W-:Y:S01]  /*2e80*/  FFMA.RM R16, R16, R11.reuse, 12582913 ;  /* 0x4b40000110107423 */ /* 0x080fe2000000400b */
[-C--:B------:R-:W-:Y:S01]  /*2e90*/  FFMA.SAT R22, R19, R10.reuse, 0.5 ;  /* 0x3f00000013167423 */ /* 0x080fe2000000200a */
[----:B---3--:R-:W-:Y:S02]  /*2ea0*/  FADD R17, -R9, R24 ;  /* 0x0000001809117221 */ /* 0x008fe40000000100 */
[----:B------:R-:W-:Y:S01]  /*2eb0*/  FADD R20, R16, -12583039 ;  /* 0xcb40007f10147421 */ /* 0x000fe20000000000 */
[----:B0-----:R-:W-:Y:S01]  /*2ec0*/  FFMA.RM R15, R22, R11, 12582913 ;  /* 0x4b400001160f7423 */ /* 0x001fe2000000400b */
[----:B------:R-:W-:Y:S02]  /*2ed0*/  FFMA.SAT R24, R17, R10, 0.5 ;  /* 0x3f00000011187423 */ /* 0x000fe4000000200a */
[----:B------:R-:W-:Y:S01]  /*2ee0*/  FFMA R20, R21, 1.4426950216293334961, -R20 ;  /* 0x3fb8aa3b15147823 */ /* 0x000fe20000000814 */
[C---:B------:R-:W-:Y:S01]  /*2ef0*/  FADD R22, R15.reuse, -12583039 ;  /* 0xcb40007f0f167421 */ /* 0x040fe20000000000 */
[----:B------:R-:W-:-:S02]  /*2f00*/  IMAD.SHL.U32 R15, R15, 0x800000, RZ ;  /* 0x008000000f0f7824 */ /* 0x000fc400078e00ff */
[----:B------:R-:W-:Y:S01]  /*2f10*/  FFMA R20, R21, 1.925963033500011079e-08, R20 ;  /* 0x32a5706015147823 */ /* 0x000fe20000000014 */
[----:B----4-:R-:W-:Y:S01]  /*2f20*/  FADD R21, -R9, R18 ;  /* 0x0000001209157221 */ /* 0x010fe20000000100 */
[----:B------:R-:W-:Y:S01]  /*2f30*/  FFMA R22, R19, 1.4426950216293334961, -R22 ;  /* 0x3fb8aa3b13167823 */ /* 0x000fe20000000816 */
[-C--:B------:R-:W-:Y:S02]  /*2f40*/  FFMA.RM R18, R24, R11.reuse, 12582913 ;  /* 0x4b40000118127423 */ /* 0x080fe4000000400b */
[----:B------:R-:W-:Y:S01]  /*2f50*/  FFMA.SAT R26, R21, R10, 0.5 ;  /* 0x3f000000151a7423 */ /* 0x000fe2000000200a */
[----:B------:R-:W-:Y:S01]  /*2f60*/  FFMA R22, R19, 1.925963033500011079e-08, R22 ;  /* 0x32a5706013167823 */ /* 0x000fe20000000016 */
[----:B------:R-:W-:Y:S01]  /*2f70*/  FADD R24, R18, -12583039 ;  /* 0xcb40007f12187421 */ /* 0x000fe20000000000 */
[----:B------:R-:W0:Y:S01]  /*2f80*/  MUFU.EX2 R20, R20 ;  /* 0x0000001400147308 */ /* 0x000e220000000800 */
[----:B------:R-:W-:Y:S01]  /*2f90*/  FFMA.RM R19, R26, R11, 12582913 ;  /* 0x4b4000011a137423 */ /* 0x000fe2000000400b */
[----:B------:R-:W-:Y:S01]  /*2fa0*/  SHF.L.U32 R18, R18, 0x17, RZ ;  /* 0x0000001712127819 */ /* 0x000fe200000006ff */
[----:B------:R-:W-:-:S02]  /*2fb0*/  FFMA R24, R17, 1.4426950216293334961, -R24 ;  /* 0x3fb8aa3b11187823 */ /* 0x000fc40000000818 */
[C---:B------:R-:W-:Y:S01]  /*2fc0*/  FADD R26, R19.reuse, -12583039 ;  /* 0xcb40007f131a7421 */ /* 0x040fe20000000000 */
[----:B------:R-:W-:Y:S02]  /*2fd0*/  IMAD.SHL.U32 R19, R19, 0x800000, RZ ;  /* 0x0080000013137824 */ /* 0x000fe400078e00ff */
[----:B------:R-:W-:Y:S01]  /*2fe0*/  FFMA R17, R17, 1.925963033500011079e-08, R24 ;  /* 0x32a5706011117823 */ /* 0x000fe20000000018 */
[----:B------:R-:W1:Y:S01]  /*2ff0*/  MUFU.EX2 R22, R22 ;  /* 0x0000001600167308 */ /* 0x000e620000000800 */
[----:B------:R-:W-:-:S04]  /*3000*/  FFMA R26, R21, 1.4426950216293334961, -R26 ;  /* 0x3fb8aa3b151a7823 */ /* 0x000fc8000000081a */
[----:B------:R-:W-:Y:S01]  /*3010*/  FFMA R26, R21, 1.925963033500011079e-08, R26 ;  /* 0x32a57060151a7823 */ /* 0x000fe2000000001a */
[----:B------:R-:W-:Y:S02]  /*3020*/  SHF.L.U32 R21, R16, 0x17, RZ ;  /* 0x0000001710157819 */ /* 0x000fe400000006ff */
[----:B------:R-:W2:Y:S03]  /*3030*/  MUFU.EX2 R17, R17 ;  /* 0x0000001100117308 */ /* 0x000ea60000000800 */
[----:B0-----:R-:W-:-:S04]  /*3040*/  FMUL R20, R21, R20 ;  /* 0x0000001415147220 */ /* 0x001fc80000400000 */
[----:B------:R-:W-:Y:S01]  /*3050*/  FADD R7, R20, R7 ;  /* 0x0000000714077221 */ /* 0x000fe20000000000 */
[----:B------:R-:W0:Y:S01]  /*3060*/  MUFU.EX2 R26, R26 ;  /* 0x0000001a001a7308 */ /* 0x000e220000000800 */
[----:B-1----:R-:W-:Y:S01]  /*3070*/  FMUL R15, R15, R22 ;  /* 0x000000160f0f7220 */ /* 0x002fe20000400000 */
[----:B------:R1:W-:Y:S03]  /*3080*/  STS [R14], R20 ;  /* 0x000000140e007388 */ /* 0x0003e60000000800 */
[----:B------:R-:W-:Y:S01]  /*3090*/  FADD R7, R7, R15 ;  /* 0x0000000f07077221 */ /* 0x000fe20000000000 */
[----:B------:R1:W-:Y:S01]  /*30a0*/  STS [R14+0x4], R15 ;  /* 0x0000040f0e007388 */ /* 0x0003e20000000800 */
[----:B--2---:R-:W-:-:S04]  /*30b0*/  FMUL R18, R18, R17 ;  /* 0x0000001112127220 */ /* 0x004fc80000400000 */
[----:B------:R-:W-:Y:S01]  /*30c0*/  FADD R7, R7, R18 ;  /* 0x0000001207077221 */ /* 0x000fe20000000000 */
[----:B------:R1:W-:Y:S01]  /*30d0*/  STS [R14+0x8], R18 ;  /* 0x000008120e007388 */ /* 0x0003e20000000800 */
[----:B0-----:R-:W-:-:S04]  /*30e0*/  FMUL R19, R19, R26 ;  /* 0x0000001a13137220 */ /* 0x001fc80000400000 */
[----:B------:R-:W-:Y:S01]  /*30f0*/  FADD R7, R7, R19 ;  /* 0x0000001307077221 */ /* 0x000fe20000000000 */
[----:B------:R1:W-:Y:S01]  /*3100*/  STS [R14+0xc], R19 ;  /* 0x00000c130e007388 */ /* 0x0003e20000000800 */
[----:B------:R-:W-:Y:S05]  /*3110*/  @P0 BRA `(.L_x_79) ;  /* 0xfffffffc002c0947 */ /* 0x000fea000383ffff */
[----:B------:R-:W-:-:S07]  /*3120*/  IMAD.MOV.U32 R13, RZ, RZ, R4 ;  /* 0x000000ffff0d7224 */ /* 0x000fce00078e0004 */
.L_x_78:
[----:B------:R-:W-:-:S09]  /*3130*/  UISETP.NE.AND UP2, UPT, UR28, URZ, UPT ;  /* 0x000000ff1c00728c */ /* 0x000fd2000bf45270 */
[----:B------:R-:W-:Y:S05]  /*3140*/  BRA.U !UP2, `(.L_x_80) ;  /* 0x000000010aa87547 */ /* 0x000fea000b800000 */
[----:B------:R-:W-:Y:S01]  /*3150*/  IADD3 R12, PT, PT, R12, R13, RZ ;  /* 0x0000000d0c0c7210 */ /* 0x000fe20007ffe0ff */
[----:B------:R-:W-:-:S03]  /*3160*/  UISETP.NE.AND UP2, UPT, UR28, 0x1, UPT ;  /* 0x000000011c00788c */ /* 0x000fc6000bf45270 */
[----:B------:R-:W-:-:S05]  /*3170*/  LEA R12, R12, UR20, 0x2 ;  /* 0x000000140c0c7c11 */ /* 0x000fca000f8e10ff */
[----:B-1----:R-:W1:Y:S02]  /*3180*/  LDS R14, [R12] ;  /* 0x000000000c0e7984 */ /* 0x002e640000000800 */
[----:B-1----:R-:W-:-:S04]  /*3190*/  FADD R13, -R9, R14 ;  /* 0x0000000e090d7221 */ /* 0x002fc80000000100 */
[----:B------:R-:W-:-:S04]  /*31a0*/  FFMA.SAT R14, R13, R10, 0.5 ;  /* 0x3f0000000d0e7423 */ /* 0x000fc8000000200a */
[----:B------:R-:W-:-:S04]  /*31b0*/  FFMA.RM R14, R14, R11, 12582913 ;  /* 0x4b4000010e0e7423 */ /* 0x000fc8000000400b */
[C---:B------:R-:W-:Y:S01]  /*31c0*/  FADD R16, R14.reuse, -12583039 ;  /* 0xcb40007f0e107421 */ /* 0x040fe20000000000 */
[----:B------:R-:W-:-:S03]  /*31d0*/  IMAD.SHL.U32 R14, R14, 0x800000, RZ ;  /* 0x008000000e0e7824 */ /* 0x000fc600078e00ff */
[----:B------:R-:W-:-:S04]  /*31e0*/  FFMA R16, R13, 1.4426950216293334961, -R16 ;  /* 0x3fb8aa3b0d107823 */ /* 0x000fc80000000810 */
[----:B------:R-:W-:-:S04]  /*31f0*/  FFMA R16, R13, 1.925963033500011079e-08, R16 ;  /* 0x32a570600d107823 */ /* 0x000fc80000000010 */
[----:B------:R-:W1:Y:S02]  /*3200*/  MUFU.EX2 R13, R16 ;  /* 0x00000010000d7308 */ /* 0x000e640000000800 */
[----:B-1----:R-:W-:-:S04]  /*3210*/  FMUL R13, R14, R13 ;  /* 0x0000000d0e0d7220 */ /* 0x002fc80000400000 */
[----:B------:R-:W-:Y:S01]  /*3220*/  FADD R7, R7, R13 ;  /* 0x0000000d07077221 */ /* 0x000fe20000000000 */
[----:B------:R2:W-:Y:S01]  /*3230*/  STS [R12], R13 ;  /* 0x0000000d0c007388 */ /* 0x0005e20000000800 */
[----:B------:R-:W-:Y:S05]  /*3240*/  BRA.U !UP2, `(.L_x_80) ;  /* 0x000000010a687547 */ /* 0x000fea000b800000 */
[----:B------:R-:W2:Y:S01]  /*3250*/  LDS R14, [R12+0x4] ;  /* 0x000004000c0e7984 */ /* 0x000ea20000000800 */
[----:B------:R-:W-:Y:S01]  /*3260*/  UISETP.NE.AND UP2, UPT, UR28, 0x2, UPT ;  /* 0x000000021c00788c */ /* 0x000fe2000bf45270 */
[----:B--2---:R-:W-:-:S04]  /*3270*/  FADD R13, -R9, R14 ;  /* 0x0000000e090d7221 */ /* 0x004fc80000000100 */
[----:B------:R-:W-:-:S04]  /*3280*/  FFMA.SAT R14, R13, R10, 0.5 ;  /* 0x3f0000000d0e7423 */ /* 0x000fc8000000200a */
[----:B------:R-:W-:-:S04]  /*3290*/  FFMA.RM R14, R14, R11, 12582913 ;  /* 0x4b4000010e0e7423 */ /* 0x000fc8000000400b */
[C---:B------:R-:W-:Y:S01]  /*32a0*/  FADD R16, R14.reuse, -12583039 ;  /* 0xcb40007f0e107421 */ /* 0x040fe20000000000 */
[----:B------:R-:W-:-:S03]  /*32b0*/  SHF.L.U32 R14, R14, 0x17, RZ ;  /* 0x000000170e0e7819 */ /* 0x000fc600000006ff */
[----:B------:R-:W-:-:S04]  /*32c0*/  FFMA R16, R13, 1.4426950216293334961, -R16 ;  /* 0x3fb8aa3b0d107823 */ /* 0x000fc80000000810 */
[----:B------:R-:W-:-:S04]  /*32d0*/  FFMA R16, R13, 1.925963033500011079e-08, R16 ;  /* 0x32a570600d107823 */ /* 0x000fc80000000010 */
[----:B------:R-:W1:Y:S02]  /*32e0*/  MUFU.EX2 R13, R16 ;  /* 0x00000010000d7308 */ /* 0x000e640000000800 */
[----:B-1----:R-:W-:-:S04]  /*32f0*/  FMUL R13, R14, R13 ;  /* 0x0000000d0e0d7220 */ /* 0x002fc80000400000 */
[----:B------:R-:W-:Y:S01]  /*3300*/  FADD R7, R7, R13 ;  /* 0x0000000d07077221 */ /* 0x000fe20000000000 */
[----:B------:R3:W-:Y:S01]  /*3310*/  STS [R12+0x4], R13 ;  /* 0x0000040d0c007388 */ /* 0x0007e20000000800 */
[----:B------:R-:W-:Y:S05]  /*3320*/  BRA.U !UP2, `(.L_x_80) ;  /* 0x000000010a307547 */ /* 0x000fea000b800000 */
[----:B------:R-:W3:Y:S02]  /*3330*/  LDS R14, [R12+0x8] ;  /* 0x000008000c0e7984 */ /* 0x000ee40000000800 */
[----:B---3--:R-:W-:-:S04]  /*3340*/  FADD R13, -R9, R14 ;  /* 0x0000000e090d7221 */ /* 0x008fc80000000100 */
        /* <DEDUP_REMOVED lines=9> */
[----:B------:R4:W-:Y:S06]  /*33e0*/  STS [R12+0x8], R10 ;  /* 0x0000080a0c007388 */ /* 0x0009ec0000000800 */
.L_x_80:
[----:B------:R0:W-:Y:S02]  /*33f0*/  STL [R8+0x40], R7 ;  /* 0x0000400708007387 */ /* 0x0001e40000100800 */
.L_x_77:
[----:B------:R0:W-:Y:S01]  /*3400*/  STL [R8], R9 ;  /* 0x0000000908007387 */ /* 0x0001e20000100800 */
[----:B------:R-:W-:-:S04]  /*3410*/  IADD3 R5, PT, PT, R5, UR26, RZ ;  /* 0x0000001a05057c10 */ /* 0x000fc8000fffe0ff */
[----:B------:R-:W-:-:S13]  /*3420*/  ISETP.GE.AND P0, PT, R5, R2, PT ;  /* 0x000000020500720c */ /* 0x000fda0003f06270 */
[----:B0-----:R-:W-:Y:S05]  /*3430*/  @!P0 BRA `(.L_x_81) ;  /* 0xfffffff000848947 */ /* 0x001fea000383ffff */
.L_x_71:
[----:B------:R-:W-:Y:S05]  /*3440*/  BSYNC.RECONVERGENT B0 ;  /* 0x0000000000007941 */ /* 0x000fea0003800200 */
.L_x_70:
[----:B------:R-:W-:Y:S01]  /*3450*/  BAR.SYNC.DEFER_BLOCKING 0x0 ;  /* 0x0000000000007b1d */ /* 0x000fe20000010000 */
[----:B------:R-:W-:-:S04]  /*3460*/  UIADD3 UR30, UPT, UPT, UR14, -UR5, URZ ;  /* 0x800000050e1e7290 */ /* 0x000fc8000fffe0ff */
[----:B------:R-:W-:-:S09]  /*3470*/  UISETP.GE.AND UP2, UPT, UR30, 0x1, UPT ;  /* 0x000000011e00788c */ /* 0x000fd2000bf46270 */
[----:B------:R-:W-:Y:S05]  /*3480*/  BRA.U !UP2, `(.L_x_82) ;  /* 0x000000010a5c7547 */ /* 0x000fea000b800000 */
[----:B------:R-:W-:-:S05]  /*3490*/  UMOV UR6, URZ ;  /* 0x000000ff00067c82 */ /* 0x000fca0008000000 */
.L_x_86:
[----:B--23--:R-:W2:Y:S01]  /*34a0*/  LDC R13, c[0x0][0x3b0] ;  /* 0x0000ec00ff0d7b82 */ /* 0x00cea20000000800 */
[----:B------:R-:W-:Y:S01]  /*34b0*/  BSSY.RECONVERGENT B0, `(.L_x_83) ;  /* 0x0000011000007945 */ /* 0x000fe20003800200 */
[----:B--2---:R-:W-:-:S13]  /*34c0*/  ISETP.GE.AND P0, PT, R3, R13, PT ;  /* 0x0000000d0300720c */ /* 0x004fda0003f06270 */
[----:B------:R-:W-:Y:S05]  /*34d0*/  @P0 BRA `(.L_x_84) ;  /* 0x0000000000380947 */ /* 0x000fea0003800000 */
[----:B0-----:R-:W0:Y:S01]  /*34e0*/  LDC.64 R6, c[0x0][0x390] ;  /* 0x0000e400ff067b82 */ /* 0x001e220000000a00 */
[----:B------:R-:W-:Y:S01]  /*34f0*/  UIADD3 UR10, UPT, UPT, UR6, UR5, URZ ;  /* 0x00000005060a7290 */ /* 0x000fe2000fffe0ff */
[----:B------:R-:W-:-:S05]  /*3500*/  MOV R8, R3 ;  /* 0x0000000300087202 */ /* 0x000fca0000000f00 */
[----:B------:R-:W-:-:S04]  /*3510*/  IMAD.U32 R4, RZ, RZ, UR10 ;  /* 0x0000000aff047e24 */ /* 0x000fc8000f8e00ff */
[----:B------:R-:W-:-:S07]  /*3520*/  IMAD R11, R4, R13, UR9 ;  /* 0x00000009040b7e24 */ /* 0x000fce000f8e020d */
.L_x_85:
[----:B------:R-:W-:-:S04]  /*3530*/  IMAD.IADD R5, R11, 0x1, R8 ;  /* 0x000000010b057824 */ /* 0x000fc800078e0208 */
[----:B0-2---:R-:W-:-:S06]  /*3540*/  IMAD.WIDE R4, R5, 0x2, R6 ;  /* 0x0000000205047825 */ /* 0x005fcc00078e0206 */
[----:B------:R-:W2:Y:S01]  /*3550*/  LDG.E.U16.CONSTANT R4, desc[UR16][R4.64] ;  /* 0x0000001004047981 */ /* 0x000ea2000c1e9500 */
[----:B------:R-:W-:Y:S01]  /*3560*/  IMAD R9, R13, UR6, R8 ;  /* 0x000000060d097c24 */ /* 0x000fe2000f8e0208 */
[----:B------:R-:W-:-:S04]  /*3570*/  IADD3 R8, PT, PT, R8, UR26, RZ ;  /* 0x0000001a08087c10 */ /* 0x000fc8000fffe0ff */
[----:B------:R-:W-:Y:S02]  /*3580*/  LEA R9, R9, UR21, 0x1 ;  /* 0x0000001509097c11 */ /* 0x000fe4000f8e08ff */
[----:B------:R-:W-:-:S03]  /*3590*/  ISETP.GE.AND P0, PT, R8, R13, PT ;  /* 0x0000000d0800720c */ /* 0x000fc60003f06270 */
[----:B--2---:R2:W-:Y:S10]  /*35a0*/  STS.U16 [R9], R4 ;  /* 0x0000000409007388 */ /* 0x0045f40000000400 */
[----:B------:R-:W-:Y:S05]  /*35b0*/  @!P0 BRA `(.L_x_85) ;  /* 0xfffffffc00dc8947 */ /* 0x000fea000383ffff */
.L_x_84:
[----:B------:R-:W-:Y:S05]  /*35c0*/  BSYNC.RECONVERGENT B0 ;  /* 0x0000000000007941 */ /* 0x000fea0003800200 */
.L_x_83:
[----:B------:R-:W-:-:S04]  /*35d0*/  UIADD3 UR6, UPT, UPT, UR6, 0x1, URZ ;  /* 0x0000000106067890 */ /* 0x000fc8000fffe0ff */
[----:B------:R-:W-:-:S09]  /*35e0*/  UISETP.GE.AND UP2, UPT, UR6, UR30, UPT ;  /* 0x0000001e0600728c */ /* 0x000fd2000bf46270 */
[----:B------:R-:W-:Y:S05]  /*35f0*/  BRA.U !UP2, `(.L_x_86) ;  /* 0xfffffffd0aa87547 */ /* 0x000fea000b83ffff */
.L_x_82:
[----:B--2---:R-:W2:Y:S01]  /*3600*/  LDC R4, c[0x0][0x3b0] ;  /* 0x0000ec00ff047b82 */ /* 0x004ea20000000800 */
[----:B------:R-:W-:Y:S07]  /*3610*/  BSSY.RECONVERGENT B0, `(.L_x_87) ;  /* 0x0000090000007945 */ /* 0x000fee0003800200 */
[----:B------:R-:W-:Y:S01]  /*3620*/  BAR.SYNC.DEFER_BLOCKING 0x0 ;  /* 0x0000000000007b1d */ /* 0x000fe20000010000 */
[----:B--2---:R-:W-:-:S04]  /*3630*/  ISETP.GE.AND P0, PT, R4, 0x1, PT ;  /* 0x000000010400780c */ /* 0x004fc80003f06270 */
[----:B------:R-:W-:-:S13]  /*3640*/  ISETP.GE.OR P0, PT, R3, R2, !P0 ;  /* 0x000000020300720c */ /* 0x000fda0004706670 */
[----:B------:R-:W-:Y:S05]  /*3650*/  @P0 BRA `(.L_x_88) ;  /* 0x00000008002c0947 */ /* 0x000fea0003800000 */
[----:B------:R-:W-:-:S05]  /*3660*/  IMAD.U32 R4, RZ, RZ, UR27 ;  /* 0x0000001bff047e24 */ /* 0x000fca000f8e00ff */
[----:B------:R-:W-:-:S07]  /*3670*/  IADD3 R4, PT, PT, -R4, UR29, RZ ;  /* 0x0000001d04047c10 */ /* 0x000fce000fffe1ff */
.L_x_94:
[----:B--2---:R-:W2:Y:S01]  /*3680*/  LDCU UR6, c[0x0][0x3ac] ;  /* 0x00007580ff0677ac */ /* 0x004ea20008000800 */
[----:B------:R-:W-:Y:S02]  /*3690*/  IMAD.MOV.U32 R5, RZ, RZ, R3 ;  /* 0x000000ffff057224 */ /* 0x000fe400078e0003 */
[----:B------:R-:W-:Y:S01]  /*36a0*/  IMAD.MOV.U32 R8, RZ, RZ, RZ ;  /* 0x000000ffff087224 */ /* 0x000fe200078e00ff */
[----:B--2---:R-:W-:-:S05]  /*36b0*/  MOV R6, UR6 ;  /* 0x0000000600067c02 */ /* 0x004fca0008000f00 */
[C---:B------:R-:W-:Y:S01]  /*36c0*/  IMAD R6, R3.reuse, R6, UR5 ;  /* 0x0000000503067e24 */ /* 0x040fe2000f8e0206 */
[----:B------:R-:W-:-:S04]  /*36d0*/  IADD3 R3, PT, PT, R3, UR26, RZ ;  /* 0x0000001a03037c10 */ /* 0x000fc8000fffe0ff */
[----:B------:R-:W-:-:S13]  /*36e0*/  ISETP.GE.AND P1, PT, R3, R2, PT ;  /* 0x000000020300720c */ /* 0x000fda0003f26270 */
.L_x_93:
[----:B------:R-:W-:Y:S01]  /*36f0*/  UISETP.GT.AND UP2, UPT, UR30, URZ, UPT ;  /* 0x000000ff1e00728c */ /* 0x000fe2000bf44270 */
[----:B0-----:R-:W-:-:S08]  /*3700*/  MOV R7, RZ ;  /* 0x000000ff00077202 */ /* 0x001fd00000000f00 */
[----:B--2---:R-:W-:Y:S05]  /*3710*/  BRA.U !UP2, `(.L_x_89) ;  /* 0x000000050ad47547 */ /* 0x004fea000b800000 */
[----:B------:R-:W-:Y:S01]  /*3720*/  UIADD3 UR6, UPT, UPT, UR29, -0x1, URZ ;  /* 0xffffffff1d067890 */ /* 0x000fe2000fffe0ff */
[----:B------:R-:W-:Y:S01]  /*3730*/  IMAD.MOV.U32 R7, RZ, RZ, RZ ;  /* 0x000000ffff077224 */ /* 0x000fe200078e00ff */
[----:B------:R-:W-:Y:S02]  /*3740*/  MOV R9, RZ ;  /* 0x000000ff00097202 */ /* 0x000fe40000000f00 */
[----:B------:R-:W-:-:S09]  /*3750*/  UISETP.GE.U32.AND UP2, UPT, UR6, 0x7, UPT ;  /* 0x000000070600788c */ /* 0x000fd2000bf46070 */
[----:B------:R-:W-:Y:S05]  /*3760*/  BRA.U !UP2, `(.L_x_90) ;  /* 0x000000010ac87547 */ /* 0x000fea000b800000 */
[----:B----4-:R-:W0:Y:S01]  /*3770*/  LDC R10, c[0x0][0x3b0] ;  /* 0x0000ec00ff0a7b82 */ /* 0x010e220000000800 */
[----:B------:R-:W-:Y:S01]  /*3780*/  IMAD.MOV.U32 R7, RZ, RZ, RZ ;  /* 0x000000ffff077224 */ /* 0x000fe200078e00ff */
[----:B------:R-:W-:-:S07]  /*3790*/  MOV R9, RZ ;  /* 0x000000ff00097202 */ /* 0x000fce0000000f00 */
.L_x_91:
[C---:B0-----:R-:W-:Y:S02]  /*37a0*/  IMAD R11, R9.reuse, R10, R8 ;  /* 0x0000000a090b7224 */ /* 0x041fe400078e0208 */
[----:B------:R-:W-:Y:S02]  /*37b0*/  IMAD.IADD R27, R6, 0x1, R9 ;  /* 0x00000001061b7824 */ /* 0x000fe400078e0209 */
[----:B------:R-:W-:Y:S01]  /*37c0*/  VIADD R9, R9, 0x8 ;  /* 0x0000000809097836 */ /* 0x000fe20000000000 */
[----:B------:R-:W-:Y:S02]  /*37d0*/  LEA R11, R11, UR21, 0x1 ;  /* 0x000000150b0b7c11 */ /* 0x000fe4000f8e08ff */
[----:B------:R-:W-:Y:S02]  /*37e0*/  LEA R27, R27, UR20, 0x2 ;  /* 0x000000141b1b7c11 */ /* 0x000fe4000f8e10ff */
[----:B---3--:R-:W-:Y:S01]  /*37f0*/  LEA R13, R10, R11, 0x1 ;  /* 0x0000000b0a0d7211 */ /* 0x008fe200078e08ff */
[----:B------:R0:W2:Y:S01]  /*3800*/  LDS.U16 R25, [R11] ;  /* 0x000000000b197984 */ /* 0x0000a20000000400 */
[----:B------:R-:W-:-:S03]  /*3810*/  ISETP.NE.AND P0, PT, R9, R4, PT ;  /* 0x000000040900720c */ /* 0x000fc60003f05270 */
[C---:B------:R-:W-:Y:S01]  /*3820*/  IMAD R23, R10.reuse, 0x2, R13 ;  /* 0x000000020a177824 */ /* 0x040fe200078e020d */
[----:B------:R-:W3:Y:S04]  /*3830*/  LDS.U16 R26, [R13] ;  /* 0x000000000d1a7984 */ /* 0x000ee80000000400 */
[C---:B-1----:R-:W-:Y:S01]  /*3840*/  LEA R19, R10.reuse, R23, 0x1 ;  /* 0x000000170a137211 */ /* 0x042fe200078e08ff */
[----:B------:R-:W1:Y:S04]  /*3850*/  LDS R24, [R27] ;  /* 0x000000001b187984 */ /* 0x000e680000000800 */
[C---:B------:R-:W-:Y:S01]  /*3860*/  IMAD R17, R10.reuse, 0x2, R19 ;  /* 0x000000020a117824 */ /* 0x040fe200078e0213 */
[----:B------:R-:W4:Y:S04]  /*3870*/  LDS.U16 R22, [R23] ;  /* 0x0000000017167984 */ /* 0x000f280000000400 */
[----:B------:R-:W5:Y:S01]  /*3880*/  LDS R21, [R27+0x4] ;  /* 0x000004001b157984 */ /* 0x000f620000000800 */
[----:B------:R-:W-:-:S03]  /*3890*/  LEA R15, R10, R17, 0x1 ;  /* 0x000000110a0f7211 */ /* 0x000fc600078e08ff */
[----:B------:R-:W5:Y:S02]  /*38a0*/  LDS.U16 R19, [R19] ;  /* 0x0000000013137984 */ /* 0x000f640000000400 */
[C---:B0-----:R-:W-:Y:S02]  /*38b0*/  IMAD R11, R10.reuse, 0x2, R15 ;  /* 0x000000020a0b7824 */ /* 0x041fe400078e020f */
[----:B------:R-:W0:Y:S03]  /*38c0*/  LDS R20, [R27+0x8] ;  /* 0x000008001b147984 */ /* 0x000e260000000800 */
[----:B------:R-:W-:Y:S01]  /*38d0*/  LEA R12, R10, R11, 0x1 ;  /* 0x0000000b0a0c7211 */ /* 0x000fe200078e08ff */
[----:B------:R-:W0:Y:S04]  /*38e0*/  LDS.U16 R17, [R17] ;  /* 0x0000000011117984 */ /* 0x000e280000000400 */
[----:B------:R-:W0:Y:S04]  /*38f0*/  LDS R18, [R27+0xc] ;  /* 0x00000c001b127984 */ /* 0x000e280000000800 */
[----:B------:R-:W0:Y:S01]  /*3900*/  LDS.U16 R15, [R15] ;  /* 0x000000000f0f7984 */ /* 0x000e220000000400 */
[----:B--2---:R-:W-:-:S03]  /*3910*/  IMAD.U32 R25, R25, 0x10000, RZ ;  /* 0x0001000019197824 */ /* 0x004fc600078e00ff */
[----:B------:R-:W2:Y:S01]  /*3920*/  LDS R16, [R27+0x10] ;  /* 0x000010001b107984 */ /* 0x000ea20000000800 */
[----:B---3--:R-:W-:-:S03]  /*3930*/  SHF.L.U32 R26, R26, 0x10, RZ ;  /* 0x000000101a1a7819 */ /* 0x008fc600000006ff */
[----:B------:R-:W3:Y:S01]  /*3940*/  LDS.U16 R11, [R11] ;  /* 0x000000000b0b7984 */ /* 0x000ee20000000400 */
[----:B-1----:R-:W-:-:S03]  /*3950*/  FFMA R24, R24, R25, R7 ;  /* 0x0000001918187223 */ /* 0x002fc60000000007 */
[----:B------:R-:W1:Y:S04]  /*3960*/  LDS R14, [R27+0x14] ;  /* 0x000014001b0e7984 */ /* 0x000e680000000800 */
[----:B------:R-:W1:Y:S01]  /*3970*/  LDS.U16 R12, [R12] ;  /* 0x000000000c0c7984 */ /* 0x000e620000000400 */
[----:B----4-:R-:W-:-:S03]  /*3980*/  IMAD.U32 R22, R22, 0x10000, RZ ;  /* 0x0001000016167824 */ /* 0x010fc600078e00ff */
[----:B------:R-:W4:Y:S01]  /*3990*/  LDS R13, [R27+0x18] ;  /* 0x000018001b0d7984 */ /* 0x000f220000000800 */
[----:B-----5:R-:W-:-:S03]  /*39a0*/  FFMA R21, R21, R26, R24 ;  /* 0x0000001a15157223 */ /* 0x020fc60000000018 */
[----:B------:R-:W5:Y:S01]  /*39b0*/  LDS R23, [R27+0x1c] ;  /* 0x00001c001b177984 */ /* 0x000f620000000800 */
[----:B------:R-:W-:Y:S01]  /*39c0*/  SHF.L.U32 R19, R19, 0x10, RZ ;  /* 0x0000001013137819 */ /* 0x000fe200000006ff */
[----:B0-----:R-:W-:Y:S01]  /*39d0*/  FFMA R21, R20, R22, R21 ;  /* 0x0000001614157223 */ /* 0x001fe20000000015 */
[----:B------:R-:W-:-:S03]  /*39e0*/  IMAD.U32 R17, R17, 0x10000, RZ ;  /* 0x0001000011117824 */ /* 0x000fc600078e00ff */
[----:B------:R-:W-:Y:S01]  /*39f0*/  FFMA R19, R18, R19, R21 ;  /* 0x0000001312137223 */ /* 0x000fe20000000015 */
[----:B------:R-:W-:-:S03]  /*3a00*/  SHF.L.U32 R15, R15, 0x10, RZ ;  /* 0x000000100f0f7819 */ /* 0x000fc600000006ff */
[----:B--2---:R-:W-:Y:S01]  /*3a10*/  FFMA R17, R16, R17, R19 ;  /* 0x0000001110117223 */ /* 0x004fe20000000013 */
[----:B---3--:R-:W-:-:S03]  /*3a20*/  SHF.L.U32 R11, R11, 0x10, RZ ;  /* 0x000000100b0b7819 */ /* 0x008fc600000006ff */
[----:B-1----:R-:W-:Y:S01]  /*3a30*/  FFMA R14, R14, R15, R17 ;  /* 0x0000000f0e0e7223 */ /* 0x002fe20000000011 */
[----:B------:R-:W-:-:S03]  /*3a40*/  IMAD.U32 R12, R12, 0x10000, RZ ;  /* 0x000100000c0c7824 */ /* 0x000fc600078e00ff */
[----:B----4-:R-:W-:-:S04]  /*3a50*/  FFMA R14, R13, R11, R14 ;  /* 0x0000000b0d0e7223 */ /* 0x010fc8000000000e */
[----:B-----5:R-:W-:Y:S01]  /*3a60*/  FFMA R7, R23, R12, R14 ;  /* 0x0000000c17077223 */ /* 0x020fe2000000000e */
[----:B------:R-:W-:Y:S06]  /*3a70*/  @P0 BRA `(.L_x_91) ;  /* 0xfffffffc00480947 */ /* 0x000fec000383ffff */
[----:B------:R-:W-:-:S07]  /*3a80*/  MOV R9, R4 ;  /* 0x0000000400097202 */ /* 0x000fce0000000f00 */
.L_x_90:
[----:B------:R-:W-:-:S09]  /*3a90*/  UISETP.NE.AND UP2, UPT, UR27, URZ, UPT ;  /* 0x000000ff1b00728c */ /* 0x000fd2000bf45270 */
[----:B------:R-:W-:Y:S05]  /*3aa0*/  BRA.U !UP2, `(.L_x_89) ;  /* 0x000000010af07547 */ /* 0x000fea000b800000 */
[----:B------:R-:W-:-:S04]  /*3ab0*/  UISETP.LT.U32.AND UP2, UPT, UR28, 0x2, UPT ;  /* 0x000000021c00788c */ /* 0x000fc8000bf41070 */
[----:B------:R-:W-:-:S04]  /*3ac0*/  USEL UR6, UR28, 0x2, UP2 ;  /* 0x000000021c067887 */ /* 0x000fc80009000000 */
[----:B------:R-:W-:-:S12]  /*3ad0*/  USHF.L.U32 UR6, UR6, 0x2, URZ ;  /* 0x0000000206067899 */ /* 0x000fd800080006ff */
[----:B------:R-:W0:Y:S01]  /*3ae0*/  LDCU UR10, c[0x2][UR6] ;  /* 0x00800000060a77ac */ /* 0x000e220008000800 */
[----:B------:R-:W-:-:S04]  /*3af0*/  UIADD3 UR6, UPT, UPT, UR27, -0x1, URZ ;  /* 0xffffffff1b067890 */ /* 0x000fc8000fffe0ff */
[----:B------:R-:W-:Y:S02]  /*3b00*/  UISETP.GE.U32.AND UP2, UPT, UR6, 0x3, UPT ;  /* 0x000000030600788c */ /* 0x000fe4000bf46070 */
[----:B0-----:R-:W-:-:S07]  /*3b10*/  USHF.R.S32.HI UR11, URZ, 0x1f, UR10 ;  /* 0x0000001fff0b7899 */ /* 0x001fce000801140a */
[----:B------:R-:W-:Y:S05]  /*3b20*/  BRA.U !UP2, `(.L_x_92) ;  /* 0x000000010a647547 */ /* 0x000fea000b800000 */
[----:B------:R-:W0:Y:S01]  /*3b30*/  LDC R16, c[0x0][0x3b0] ;  /* 0x0000ec00ff107b82 */ /* 0x000e220000000800 */
[----:B----4-:R-:W-:-:S05]  /*3b40*/  IMAD.IADD R10, R6, 0x1, R9 ;  /* 0x00000001060a7824 */ /* 0x010fca00078e0209 */
[----:B------:R-:W-:-:S05]  /*3b50*/  LEA R10, R10, UR20, 0x2 ;  /* 0x000000140a0a7c11 */ /* 0x000fca000f8e10ff */
[----:B---3--:R-:W-:Y:S04]  /*3b60*/  LDS R12, [R10] ;  /* 0x000000000a0c7984 */ /* 0x008fe80000000800 */
[----:B-1----:R-:W-:Y:S04]  /*3b70*/  LDS R15, [R10+0x4] ;  /* 0x000004000a0f7984 */ /* 0x002fe80000000800 */
[----:B------:R-:W-:Y:S01]  /*3b80*/  LDS R18, [R10+0xc] ;  /* 0x00000c000a127984 */ /* 0x000fe20000000800 */
[C---:B0-----:R-:W-:Y:S02]  /*3b90*/  IMAD R11, R9.reuse, R16, R8 ;  /* 0x00000010090b7224 */ /* 0x041fe400078e0208 */
[----:B------:R-:W-:-:S03]  /*3ba0*/  VIADD R9, R9, 0x4 ;  /* 0x0000000409097836 */ /* 0x000fc60000000000 */
[----:B------:R-:W-:-:S04]  /*3bb0*/  LEA R11, R11, UR21, 0x1 ;  /* 0x000000150b0b7c11 */ /* 0x000fc8000f8e08ff */
[C---:B------:R-:W-:Y:S02]  /*3bc0*/  LEA R14, R16.reuse, R11, 0x1 ;  /* 0x0000000b100e7211 */ /* 0x040fe400078e08ff */
[----:B------:R-:W0:Y:S03]  /*3bd0*/  LDS.U16 R11, [R11] ;  /* 0x000000000b0b7984 */ /* 0x000e260000000400 */
[C---:B------:R-:W-:Y:S02]  /*3be0*/  IMAD R17, R16.reuse, 0x2, R14 ;  /* 0x0000000210117824 */ /* 0x040fe400078e020e */
[----:B------:R-:W1:Y:S03]  /*3bf0*/  LDS.U16 R14, [R14] ;  /* 0x000000000e0e7984 */ /* 0x000e660000000400 */
[----:B------:R-:W-:-:S02]  /*3c00*/  LEA R19, R16, R17, 0x1 ;  /* 0x0000001110137211 */ /* 0x000fc400078e08ff */
[----:B------:R-:W2:Y:S04]  /*3c10*/  LDS.U16 R17, [R17] ;  /* 0x0000000011117984 */ /* 0x000ea80000000400 */
[----:B------:R-:W3:Y:S04]  /*3c20*/  LDS.U16 R19, [R19] ;  /* 0x0000000013137984 */ /* 0x000ee80000000400 */
[----:B------:R-:W4:Y:S01]  /*3c30*/  LDS R16, [R10+0x8] ;  /* 0x000008000a107984 */ /* 0x000f220000000800 */
[----:B0-----:R-:W-:-:S04]  /*3c40*/  IMAD.U32 R13, R11, 0x10000, RZ ;  /* 0x000100000b0d7824 */ /* 0x001fc800078e00ff */
[----:B------:R-:W-:Y:S01]  /*3c50*/  FFMA R12, R12, R13, R7 ;  /* 0x0000000d0c0c7223 */ /* 0x000fe20000000007 */
[----:B-1----:R-:W-:Y:S01]  /*3c60*/  SHF.L.U32 R11, R14, 0x10, RZ ;  /* 0x000000100e0b7819 */ /* 0x002fe200000006ff */
[----:B--2---:R-:W-:-:S04]  /*3c70*/  IMAD.U32 R7, R17, 0x10000, RZ ;  /* 0x0001000011077824 */ /* 0x004fc800078e00ff */
[----:B------:R-:W-:Y:S01]  /*3c80*/  FFMA R11, R15, R11, R12 ;  /* 0x0000000b0f0b7223 */ /* 0x000fe2000000000c */
[----:B---3--:R-:W-:-:S03]  /*3c90*/  SHF.L.U32 R12, R19, 0x10, RZ ;  /* 0x00000010130c7819 */ /* 0x008fc600000006ff */
[----:B----4-:R-:W-:-:S04]  /*3ca0*/  FFMA R7, R16, R7, R11 ;  /* 0x0000000710077223 */ /* 0x010fc8000000000b */
[----:B------:R-:W-:-:S07]  /*3cb0*/  FFMA R7, R18, R12, R7 ;  /* 0x0000000c12077223 */ /* 0x000fce0000000007 */
.L_x_92:
[----:B------:R-:W-:Y:S05]  /*3cc0*/  BRXU UR10 -0x3cd0                                                                         (*"BRANCH_TARGETS .L_x_89,.L_x_110,.L_x_111"*) ;  /* 0xffffffc00acc7958 */ /* 0x000fea000b83ffff */
.L_x_111:
[----:B------:R-:W3:Y:S01]  /*3cd0*/  LDC R11, c[0x0][0x3b0] ;  /* 0x0000ec00ff0b7b82 */ /* 0x000ee20000000800 */
[----:B----4-:R-:W-:-:S04]  /*3ce0*/  IADD3 R10, PT, PT, R6, R9, RZ ;  /* 0x00000009060a7210 */ /* 0x010fc80007ffe0ff */
[----:B------:R-:W-:-:S05]  /*3cf0*/  LEA R10, R10, UR20, 0x2 ;  /* 0x000000140a0a7c11 */ /* 0x000fca000f8e10ff */
[----:B------:R-:W-:Y:S01]  /*3d00*/  LDS R16, [R10+0x4] ;  /* 0x000004000a107984 */ /* 0x000fe20000000800 */
[C---:B---3--:R-:W-:Y:S01]  /*3d10*/  IMAD R12, R9.reuse, R11, R8 ;  /* 0x0000000b090c7224 */ /* 0x048fe200078e0208 */
[----:B------:R-:W-:-:S04]  /*3d20*/  IADD3 R9, PT, PT, R9, 0x2, RZ ;  /* 0x0000000209097810 */ /* 0x000fc80007ffe0ff */
[----:B-1----:R-:W-:Y:S02]  /*3d30*/  LEA R14, R12, UR21, 0x1 ;  /* 0x000000150c0e7c11 */ /* 0x002fe4000f8e08ff */
[----:B------:R-:W-:Y:S03]  /*3d40*/  LDS R12, [R10] ;  /* 0x000000000a0c7984 */ /* 0x000fe60000000800 */
[----:B------:R-:W-:Y:S02]  /*3d50*/  IMAD R13, R11, 0x2, R14 ;  /* 0x000000020b0d7824 */ /* 0x000fe400078e020e */
[----:B------:R-:W0:Y:S04]  /*3d60*/  LDS.U16 R14, [R14] ;  /* 0x000000000e0e7984 */ /* 0x000e280000000400 */
[----:B------:R-:W1:Y:S01]  /*3d70*/  LDS.U16 R13, [R13] ;  /* 0x000000000d0d7984 */ /* 0x000e620000000400 */
[----:B0-----:R-:W-:Y:S01]  /*3d80*/  SHF.L.U32 R11, R14, 0x10, RZ ;  /* 0x000000100e0b7819 */ /* 0x001fe200000006ff */
[----:B-1----:R-:W-:-:S04]  /*3d90*/  IMAD.U32 R15, R13, 0x10000, RZ ;  /* 0x000100000d0f7824 */ /* 0x002fc800078e00ff */
[----:B------:R-:W-:-:S04]  /*3da0*/  FFMA R7, R12, R11, R7 ;  /* 0x0000000b0c077223 */ /* 0x000fc80000000007 */
[----:B------:R-:W-:-:S07]  /*3db0*/  FFMA R7, R16, R15, R7 ;  /* 0x0000000f10077223 */ /* 0x000fce0000000007 */
.L_x_110:
[----:B------:R-:W-:-:S09]  /*3dc0*/  ULOP3.LUT UP2, URZ, UR14, 0x1, URZ, 0xc0, !UPT ;  /* 0x000000010eff7892 */ /* 0x000fd2000f84c0ff */
[----:B------:R-:W-:Y:S05]  /*3dd0*/  BRA.U !UP2, `(.L_x_89) ;  /* 0x000000010a247547 */ /* 0x000fea000b800000 */
[----:B------:R-:W4:Y:S02]  /*3de0*/  LDCU UR6, c[0x0][0x3b0] ;  /* 0x00007600ff0677ac */ /* 0x000f240008000800 */
[----:B----4-:R-:W-:Y:S02]  /*3df0*/  IMAD R10, R9, UR6, R8 ;  /* 0x00000006090a7c24 */ /* 0x010fe4000f8e0208 */
[----:B------:R-:W-:-:S03]  /*3e00*/  IMAD.IADD R9, R6, 0x1, R9 ;  /* 0x0000000106097824 */ /* 0x000fc600078e0209 */
[----:B------:R-:W-:Y:S02]  /*3e10*/  LEA R11, R10, UR21, 0x1 ;  /* 0x000000150a0b7c11 */ /* 0x000fe4000f8e08ff */
[----:B------:R-:W-:-:S04]  /*3e20*/  LEA R9, R9, UR20, 0x2 ;  /* 0x0000001409097c11 */ /* 0x000fc8000f8e10ff */
[----:B------:R-:W3:Y:S04]  /*3e30*/  LDS.U16 R11, [R11] ;  /* 0x000000000b0b7984 */ /* 0x000ee80000000400 */
[----:B------:R-:W0:Y:S01]  /*3e40*/  LDS R10, [R9] ;  /* 0x00000000090a7984 */ /* 0x000e220000000800 */
[----:B---3--:R-:W-:-:S05]  /*3e50*/  SHF.L.U32 R12, R11, 0x10, RZ ;  /* 0x000000100b0c7819 */ /* 0x008fca00000006ff */
[----:B0-----:R-:W-:-:S07]  /*3e60*/  FFMA R7, R10, R12, R7 ;  /* 0x0000000c0a077223 */ /* 0x001fce0000000007 */
.L_x_89:
[----:B------:R-:W0:Y:S02]  /*3e70*/  LDCU UR6, c[0x0][0x3b0] ;  /* 0x00007600ff0677ac */ /* 0x000e240008000800 */
[----:B0-----:R-:W-:Y:S02]  /*3e80*/  IMAD R9, R5, UR6, R8 ;  /* 0x0000000605097c24 */ /* 0x001fe4000f8e0208 */
[----:B------:R-:W-:-:S03]  /*3e90*/  VIADD R8, R8, 0x1 ;  /* 0x0000000108087836 */ /* 0x000fc60000000000 */
[----:B------:R-:W-:Y:S02]  /*3ea0*/  LEA R9, R9, UR22, 0x2 ;  /* 0x0000001609097c11 */ /* 0x000fe4000f8e10ff */
[----:B------:R-:W-:-:S03]  /*3eb0*/  ISETP.NE.AND P0, PT, R8, UR6, PT ;  /* 0x0000000608007c0c */ /* 0x000fc6000bf05270 */
[----:B----4-:R-:W0:Y:S02]  /*3ec0*/  LDS R10, [R9] ;  /* 0x00000000090a7984 */ /* 0x010e240000000800 */
[----:B0-----:R-:W-:-:S05]  /*3ed0*/  FADD R10, R10, R7 ;  /* 0x000000070a0a7221 */ /* 0x001fca0000000000 */
[----:B------:R2:W-:Y:S03]  /*3ee0*/  STS [R9], R10 ;  /* 0x0000000a09007388 */ /* 0x0005e60000000800 */
[----:B------:R-:W-:Y:S05]  /*3ef0*/  @P0 BRA `(.L_x_93) ;  /* 0xfffffff400fc0947 */ /* 0x000fea000383ffff */
[----:B------:R-:W-:Y:S05]  /*3f00*/  @!P1 BRA `(.L_x_94) ;  /* 0xfffffff400dc9947 */ /* 0x000fea000383ffff */
.L_x_88:
[----:B------:R-:W-:Y:S05]  /*3f10*/  BSYNC.RECONVERGENT B0 ;  /* 0x0000000000007941 */ /* 0x000fea0003800200 */
.L_x_87:
[----:B------:R-:W5:Y:S01]  /*3f20*/  LDCU UR6, c[0x0][0x3ac] ;  /* 0x00007580ff0677ac */ /* 0x000f620008000800 */
[----:B------:R-:W-:Y:S02]  /*3f30*/  UIADD3 UR5, UPT, UPT, UR5, 0x40, URZ ;  /* 0x0000004005057890 */ /* 0x000fe4000fffe0ff */
[----:B------:R-:W-:Y:S02]  /*3f40*/  UIADD3 UR4, UPT, UPT, UR4, 0x1, URZ ;  /* 0x0000000104047890 */ /* 0x000fe4000fffe0ff */
[----:B-----5:R-:W-:Y:S01]  /*3f50*/  UISETP.GE.AND UP2, UPT, UR5, UR6, UPT ;  /* 0x000000060500728c */ /* 0x020fe2000bf46270 */
[----:B------:R-:W-:Y:S08]  /*3f60*/  BAR.SYNC.DEFER_BLOCKING 0x0 ;  /* 0x0000000000007b1d */ /* 0x000ff00000010000 */
[----:B------:R-:W-:Y:S05]  /*3f70*/  BRA.U !UP2, `(.L_x_95) ;  /* 0xffffffd10a6c7547 */ /* 0x000fea000b83ffff */
.L_x_42:
[----:B------:R-:W5:Y:S02]  /*3f80*/  LDC R0, c[0x0][0x3a8] ;  /* 0x0000ea00ff007b82 */ /* 0x000f640000000800 */
[----:B-----5:R-:W-:-:S04]  /*3f90*/  IADD3 R0, PT, PT, R0, -UR7, RZ ;  /* 0x8000000700007c10 */ /* 0x020fc8000fffe0ff */
[----:B------:R-:W-:-:S13]  /*3fa0*/  ISETP.GE.AND P0, PT, R0, 0x1, PT ;  /* 0x000000010000780c */ /* 0x000fda0003f06270 */
[----:B------:R-:W-:Y:S05]  /*3fb0*/  @!P0 EXIT ;  /* 0x000000000000894d */ /* 0x000fea0003800000 */
[----:B0-----:R-:W-:Y:S01]  /*3fc0*/  VIMNMX R4, PT, PT, R0, 0x10, PT ;  /* 0x0000001000047848 */ /* 0x001fe20003fe0100 */
[----:B------:R-:W-:-:S03]  /*3fd0*/  IMAD.MOV.U32 R5, RZ, RZ, RZ ;  /* 0x000000ffff057224 */ /* 0x000fc600078e00ff */
[----:B------:R-:W-:-:S07]  /*3fe0*/  VIMNMX R4, PT, PT, R4, 0x1, !PT ;  /* 0x0000000104047848 */ /* 0x000fce0007fe0100 */
.L_x_102:
[----:B0-----:R-:W0:Y:S01]  /*3ff0*/  S2R R6, SR_TID.X ;  /* 0x0000000000067919 */ /* 0x001e220000002100 */
[----:B------:R-:W0:Y:S01]  /*4000*/  LDCU UR4, c[0x0][0x3b0] ;  /* 0x00007600ff0477ac */ /* 0x000e220008000800 */
[----:B------:R-:W-:Y:S01]  /*4010*/  BSSY.RECONVERGENT B0, `(.L_x_96) ;  /* 0x0000025000007945 */ /* 0x000fe20003800200 */
[----:B0-----:R-:W-:-:S13]  /*4020*/  ISETP.GE.AND P0, PT, R6, UR4, PT ;  /* 0x0000000406007c0c */ /* 0x001fda000bf06270 */
[----:B------:R-:W-:Y:S05]  /*4030*/  @P0 BRA `(.L_x_97) ;  /* 0x0000000000880947 */ /* 0x000fea0003800000 */
[----:B------:R-:W-:-:S06]  /*4040*/  LEA R0, R5, UR13, 0x2 ;  /* 0x0000000d05007c11 */ /* 0x000fcc000f8e10ff */
[----:B------:R-:W5:Y:S01]  /*4050*/  LDL R0, [R0] ;  /* 0x0000000000007983 */ /* 0x000f620000100800 */
[----:B------:R-:W-:Y:S01]  /*4060*/  BSSY.RECONVERGENT B1, `(.L_x_98) ;  /* 0x000000d000017945 */ /* 0x000fe20003800200 */
[----:B-----5:R-:W-:-:S04]  /*4070*/  IADD3 R2, PT, PT, R0, 0x1800000, RZ ;  /* 0x0180000000027810 */ /* 0x020fc80007ffe0ff */
[----:B------:R-:W-:-:S04]  /*4080*/  LOP3.LUT R2, R2, 0x7f800000, RZ, 0xc0, !PT ;  /* 0x7f80000002027812 */ /* 0x000fc800078ec0ff */
[----:B------:R-:W-:-:S13]  /*4090*/  ISETP.GT.U32.AND P0, PT, R2, 0x1ffffff, PT ;  /* 0x01ffffff0200780c */ /* 0x000fda0003f04070 */
[----:B------:R-:W-:Y:S05]  /*40a0*/  @P0 BRA `(.L_x_99) ;  /* 0x0000000000100947 */ /* 0x000fea0003800000 */
[----:B------:R-:W-:-:S07]  /*40b0*/  MOV R8, 0x40d0 ;  /* 0x000040d000087802 */ /* 0x000fce0000000f00 */
[----:B-1234-:R-:W-:Y:S05]  /*40c0*/  CALL.REL.NOINC `($__internal_0_$__cuda_sm20_rcp_rn_f32_slowpath) ;  /* 0x0000000000787944 */ /* 0x01efea0003c00000 */
[----:B------:R-:W-:Y:S01]  /*40d0*/  IMAD.MOV.U32 R7, RZ, RZ, R3 ;  /* 0x000000ffff077224 */ /* 0x000fe200078e0003 */
[----:B------:R-:W-:Y:S06]  /*40e0*/  BRA `(.L_x_100) ;  /* 0x0000000000107947 */ /* 0x000fec0003800000 */
.L_x_99:
[----:B------:R-:W0:Y:S02]  /*40f0*/  MUFU.RCP R7, R0 ;  /* 0x0000000000077308 */ /* 0x000e240000001000 */
[----:B0-----:R-:W-:-:S04]  /*4100*/  FFMA R2, R0, R7, -1 ;  /* 0xbf80000000027423 */ /* 0x001fc80000000007 */
[----:B------:R-:W-:-:S04]  /*4110*/  FADD.FTZ R2, -R2, -RZ ;  /* 0x800000ff02027221 */ /* 0x000fc80000010100 */
[----:B------:R-:W-:-:S07]  /*4120*/  FFMA R7, R7, R2, R7 ;  /* 0x0000000207077223 */ /* 0x000fce0000000007 */
.L_x_100:
[----:B------:R-:W-:Y:S05]  /*4130*/  BSYNC.RECONVERGENT B1 ;  /* 0x0000000000017941 */ /* 0x000fea0003800200 */
.L_x_98:
[----:B-1----:R-:W3:Y:S01]  /*4140*/  LDC R15, c[0x0][0x3b0] ;  /* 0x0000ec00ff0f7b82 */ /* 0x002ee20000000800 */
[----:B------:R-:W-:Y:S01]  /*4150*/  FSETP.NEU.AND P0, PT, R0, RZ, PT ;  /* 0x000000ff0000720b */ /* 0x000fe20003f0d000 */
[----:B------:R-:W-:Y:S01]  /*4160*/  IMAD.MOV.U32 R8, RZ, RZ, R6 ;  /* 0x000000ffff087224 */ /* 0x000fe200078e0006 */
[----:B------:R-:W-:Y:S02]  /*4170*/  IADD3 R0, PT, PT, R5, UR7, RZ ;  /* 0x0000000705007c10 */ /* 0x000fe4000fffe0ff */
[----:B------:R-:W-:-:S03]  /*4180*/  FSEL R11, R7, RZ, P0 ;  /* 0x000000ff070b7208 */ /* 0x000fc60000000000 */
[----:B------:R-:W0:Y:S01]  /*4190*/  LDC.64 R2, c[0x0][0x398] ;  /* 0x0000e600ff027b82 */ /* 0x000e220000000a00 */
[----:B---3--:R-:W-:-:S07]  /*41a0*/  IMAD R13, R0, R15, UR8 ;  /* 0x00000008000d7e24 */ /* 0x008fce000f8e020f */
.L_x_101:
[----:B------:R-:W-:Y:S01]  /*41b0*/  IMAD R0, R5, R15, R8 ;  /* 0x0000000f05007224 */ /* 0x000fe200078e0208 */
[----:B0-----:R-:W-:Y:S01]  /*41c0*/  IADD3 R7, PT, PT, R13, R8, RZ ;  /* 0x000000080d077210 */ /* 0x001fe20007ffe0ff */
[----:B------:R-:W-:-:S03]  /*41d0*/  VIADD R8, R8, UR26 ;  /* 0x0000001a08087c36 */ /* 0x000fc60008000000 */
[----:B------:R-:W-:Y:S02]  /*41e0*/  LEA R0, R0, UR22, 0x2 ;  /* 0x0000001600007c11 */ /* 0x000fe4000f8e10ff */
[----:B------:R-:W-:-:S04]  /*41f0*/  ISETP.GE.AND P0, PT, R8, R15, PT ;  /* 0x0000000f0800720c */ /* 0x000fc80003f06270 */
[----:B------:R-:W1:Y:S02]  /*4200*/  LDS R0, [R0] ;  /* 0x0000000000007984 */ /* 0x000e640000000800 */
[----:B-1----:R-:W-:-:S05]  /*4210*/  FMUL R6, R11, R0 ;  /* 0x000000000b067220 */ /* 0x002fca0000400000 */
[----:B--2---:R-:W-:Y:S01]  /*4220*/  F2FP.BF16.F32.PACK_AB R9, RZ, R6 ;  /* 0x00000006ff09723e */ /* 0x004fe200000010ff */
[----:B0-----:R-:W-:-:S05]  /*4230*/  IMAD.WIDE R6, R7, 0x2, R2 ;  /* 0x0000000207067825 */ /* 0x001fca00078e0202 */
[----:B------:R0:W-:Y:S01]  /*4240*/  STG.E.U16 desc[UR16][R6.64], R9 ;  /* 0x0000000906007986 */ /* 0x0001e2000c101510 */
[----:B------:R-:W-:Y:S05]  /*4250*/  @!P0 BRA `(.L_x_101) ;  /* 0xfffffffc00d48947 */ /* 0x000fea000383ffff */
.L_x_97:
[----:B------:R-:W-:Y:S05]  /*4260*/  BSYNC.RECONVERGENT B0 ;  /* 0x0000000000007941 */ /* 0x000fea0003800200 */
.L_x_96:
[----:B------:R-:W-:-:S04]  /*4270*/  IADD3 R5, PT, PT, R5, 0x1, RZ ;  /* 0x0000000105057810 */ /* 0x000fc80007ffe0ff */
[----:B------:R-:W-:-:S13]  /*4280*/  ISETP.NE.AND P0, PT, R5, R4, PT ;  /* 0x000000040500720c */ /* 0x000fda0003f05270 */
[----:B------:R-:W-:Y:S05]  /*4290*/  @P0 BRA `(.L_x_102) ;  /* 0xfffffffc00540947 */ /* 0x000fea000383ffff */
[----:B------:R-:W-:Y:S05]  /*42a0*/  EXIT ;  /* 0x000000000000794d */ /* 0x000fea0003800000 */
        .weak           $__internal_0_$__cuda_sm20_rcp_rn_f32_slowpath
        .type           $__internal_0_$__cuda_sm20_rcp_rn_f32_slowpath,@function
        .size           $__internal_0_$__cuda_sm20_rcp_rn_f32_slowpath,(.L_x_112 - $__internal_0_$__cuda_sm20_rcp_rn_f32_slowpath)
$__internal_0_$__cuda_sm20_rcp_rn_f32_slowpath:
[----:B------:R-:W-:Y:S01]  /*42b0*/  IMAD.SHL.U32 R2, R0, 0x2, RZ ;  /* 0x0000000200027824 */ /* 0x000fe200078e00ff */
[----:B------:R-:W-:Y:S04]  /*42c0*/  BSSY.RECONVERGENT B2, `(.L_x_103) ;  /* 0x0000030000027945 */ /* 0x000fe80003800200 */
[----:B------:R-:W-:-:S04]  /*42d0*/  SHF.R.U32.HI R9, RZ, 0x18, R2 ;  /* 0x00000018ff097819 */ /* 0x000fc80000011602 */
[----:B------:R-:W-:-:S13]  /*42e0*/  ISETP.NE.U32.AND P0, PT, R9, RZ, PT ;  /* 0x000000ff0900720c */ /* 0x000fda0003f05070 */
[----:B------:R-:W-:Y:S05]  /*42f0*/  @P0 BRA `(.L_x_104) ;  /* 0x0000000000280947 */ /* 0x000fea0003800000 */
[----:B------:R-:W-:-:S04]  /*4300*/  SHF.L.U32 R2, R0, 0x1, RZ ;  /* 0x0000000100027819 */ /* 0x000fc800000006ff */
[----:B------:R-:W-:-:S13]  /*4310*/  ISETP.NE.AND P0, PT, R2, RZ, PT ;  /* 0x000000ff0200720c */ /* 0x000fda0003f05270 */
[----:B------:R-:W-:Y:S01]  /*4320*/  @P0 FFMA R7, R0, 1.84467440737095516160e+19, RZ ;  /* 0x5f80000000070823 */ /* 0x000fe200000000ff */
[----:B------:R-:W-:Y:S08]  /*4330*/  @!P0 MUFU.RCP R3, R0 ;  /* 0x0000000000038308 */ /* 0x000ff00000001000 */
[----:B------:R-:W0:Y:S02]  /*4340*/  @P0 MUFU.RCP R2, R7 ;  /* 0x0000000700020308 */ /* 0x000e240000001000 */
[----:B0-----:R-:W-:-:S04]  /*4350*/  @P0 FFMA R9, R7, R2, -1 ;  /* 0xbf80000007090423 */ /* 0x001fc80000000002 */
[----:B------:R-:W-:-:S04]  /*4360*/  @P0 FADD.FTZ R9, -R9, -RZ ;  /* 0x800000ff09090221 */ /* 0x000fc80000010100 */
[----:B------:R-:W-:-:S04]  /*4370*/  @P0 FFMA R2, R2, R9, R2 ;  /* 0x0000000902020223 */ /* 0x000fc80000000002 */
[----:B------:R-:W-:Y:S01]  /*4380*/  @P0 FFMA R3, R2, 1.84467440737095516160e+19, RZ ;  /* 0x5f80000002030823 */ /* 0x000fe200000000ff */
[----:B------:R-:W-:Y:S06]  /*4390*/  BRA `(.L_x_105) ;  /* 0x0000000000887947 */ /* 0x000fec0003800000 */
.L_x_104:
[----:B------:R-:W-:-:S05]  /*43a0*/  VIADD R11, R9, 0xffffff03 ;  /* 0xffffff03090b7836 */ /* 0x000fca0000000000 */
[----:B------:R-:W-:-:S13]  /*43b0*/  ISETP.GT.U32.AND P0, PT, R11, 0x1, PT ;  /* 0x000000010b00780c */ /* 0x000fda0003f04070 */
[----:B------:R-:W-:Y:S05]  /*43c0*/  @P0 BRA `(.L_x_106) ;  /* 0x0000000000780947 */ /* 0x000fea0003800000 */
[----:B------:R-:W-:Y:S02]  /*43d0*/  LOP3.LUT R2, R0, 0x7fffff, RZ, 0xc0, !PT ;  /* 0x007fffff00027812 */ /* 0x000fe400078ec0ff */
[----:B------:R-:W-:Y:S02]  /*43e0*/  MOV R12, 0x3 ;  /* 0x00000003000c7802 */ /* 0x000fe40000000f00 */
[----:B------:R-:W-:Y:S02]  /*43f0*/  LOP3.LUT R2, R2, 0x3f800000, RZ, 0xfc, !PT ;  /* 0x3f80000002027812 */ /* 0x000fe400078efcff */
[----:B------:R-:W-:Y:S02]  /*4400*/  SHF.L.U32 R12, R12, R11, RZ ;  /* 0x0000000b0c0c7219 */ /* 0x000fe400000006ff */
[----:B------:R-:W0:Y:S02]  /*4410*/  MUFU.RCP R3, R2 ;  /* 0x0000000200037308 */ /* 0x000e240000001000 */
[----:B0-----:R-:W-:-:S04]  /*4420*/  FFMA R7, R2, R3, -1 ;  /* 0xbf80000002077423 */ /* 0x001fc80000000003 */
[----:B------:R-:W-:-:S04]  /*4430*/  FADD.FTZ R10, -R7, -RZ ;  /* 0x800000ff070a7221 */ /* 0x000fc80000010100 */
[CCC-:B------:R-:W-:Y:S01]  /*4440*/  FFMA.RM R7, R3.reuse, R10.reuse, R3.reuse ;  /* 0x0000000a03077223 */ /* 0x1c0fe20000004003 */
[----:B------:R-:W-:-:S04]  /*4450*/  FFMA.RP R10, R3, R10, R3 ;  /* 0x0000000a030a7223 */ /* 0x000fc80000008003 */
[C---:B------:R-:W-:Y:S02]  /*4460*/  LOP3.LUT R3, R7.reuse, 0x7fffff, RZ, 0xc0, !PT ;  /* 0x007fffff07037812 */ /* 0x040fe400078ec0ff */
[----:B------:R-:W-:Y:S02]  /*4470*/  FSETP.NEU.FTZ.AND P0, PT, R7, R10, PT ;  /* 0x0000000a0700720b */ /* 0x000fe40003f1d000 */
[----:B------:R-:W-:Y:S02]  /*4480*/  LOP3.LUT R3, R3, 0x800000, RZ, 0xfc, !PT ;  /* 0x0080000003037812 */ /* 0x000fe400078efcff */
[----:B------:R-:W-:Y:S02]  /*4490*/  SEL R7, RZ, 0xffffffff, !P0 ;  /* 0xffffffffff077807 */ /* 0x000fe40004000000 */
[----:B------:R-:W-:-:S03]  /*44a0*/  LOP3.LUT R12, R12, R3, RZ, 0xc0, !PT ;  /* 0x000000030c0c7212 */ /* 0x000fc600078ec0ff */
[----:B------:R-:W-:Y:S01]  /*44b0*/  IMAD.MOV R2, RZ, RZ, -R7 ;  /* 0x000000ffff027224 */ /* 0x000fe200078e0a07 */
[----:B------:R-:W-:-:S04]  /*44c0*/  SHF.R.U32.HI R12, RZ, R11, R12 ;  /* 0x0000000bff0c7219 */ /* 0x000fc8000001160c */
[----:B------:R-:W-:Y:S02]  /*44d0*/  LOP3.LUT P1, RZ, R2, R11, R3, 0xf8, !PT ;  /* 0x0000000b02ff7212 */ /* 0x000fe4000782f803 */
[C---:B------:R-:W-:Y:S02]  /*44e0*/  LOP3.LUT P0, RZ, R12.reuse, 0x1, RZ, 0xc0, !PT ;  /* 0x000000010cff7812 */ /* 0x040fe4000780c0ff */
[----:B------:R-:W-:-:S04]  /*44f0*/  LOP3.LUT P2, RZ, R12, 0x2, RZ, 0xc0, !PT ;  /* 0x000000020cff7812 */ /* 0x000fc8000784c0ff */
[----:B------:R-:W-:Y:S02]  /*4500*/  PLOP3.LUT P0, PT, P0, P1, P2, 0xe0, 0x0 ;  /* 0x000000000000781c */ /* 0x000fe40000703c20 */
[----:B------:R-:W-:Y:S02]  /*4510*/  LOP3.LUT P1, RZ, R0, 0x7fffff, RZ, 0xc0, !PT ;  /* 0x007fffff00ff7812 */ /* 0x000fe4000782c0ff */
[----:B------:R-:W-:-:S04]  /*4520*/  SEL R2, RZ, 0x1, !P0 ;  /* 0x00000001ff027807 */ /* 0x000fc80004000000 */
[----:B------:R-:W-:-:S04]  /*4530*/  IADD3 R2, PT, PT, -R2, RZ, RZ ;  /* 0x000000ff02027210 */ /* 0x000fc80007ffe1ff */
[----:B------:R-:W-:Y:S01]  /*4540*/  ISETP.GE.AND P0, PT, R2, RZ, PT ;  /* 0x000000ff0200720c */ /* 0x000fe20003f06270 */
[----:B------:R-:W-:-:S05]  /*4550*/  VIADD R2, R9, 0xffffff04 ;  /* 0xffffff0409027836 */ /* 0x000fca0000000000 */
[----:B------:R-:W-:-:S07]  /*4560*/  SHF.R.U32.HI R3, RZ, R2, R3 ;  /* 0x00000002ff037219 */ /* 0x000fce0000011603 */
[----:B------:R-:W-:-:S05]  /*4570*/  @!P0 IADD3 R3, PT, PT, R3, 0x1, RZ ;  /* 0x0000000103038810 */ /* 0x000fca0007ffe0ff */
[----:B------:R-:W-:-:S05]  /*4580*/  @!P1 IMAD.SHL.U32 R3, R3, 0x2, RZ ;  /* 0x0000000203039824 */ /* 0x000fca00078e00ff */
[----:B------:R-:W-:Y:S01]  /*4590*/  LOP3.LUT R3, R3, 0x80000000, R0, 0xf8, !PT ;  /* 0x8000000003037812 */ /* 0x000fe200078ef800 */
[----:B------:R-:W-:Y:S06]  /*45a0*/  BRA `(.L_x_105) ;  /* 0x0000000000047947 */ /* 0x000fec0003800000 */
.L_x_106:
[----:B------:R0:W1:Y:S02]  /*45b0*/  MUFU.RCP R3, R0 ;  /* 0x0000000000037308 */ /* 0x0000640000001000 */
.L_x_105:
[----:B------:R-:W-:Y:S05]  /*45c0*/  BSYNC.RECONVERGENT B2 ;  /* 0x0000000000027941 */ /* 0x000fea0003800200 */
.L_x_103:
[----:B------:R-:W-:-:S04]  /*45d0*/  MOV R9, 0x0 ;  /* 0x0000000000097802 */ /* 0x000fc80000000f00 */
[----:B01----:R-:W-:Y:S05]  /*45e0*/  RET.REL.NODEC R8 `(_Z23attention_fwd_bf16_wmmaILi64EEvPK13__nv_bfloat16S2_S2_PS0_iiiiif) ;  /* 0xffffffb808847950 */ /* 0x003fea0003c3ffff */
.L_x_107:
[----:B------:R-:W-:-:S00]  /*45f0*/  BRA `(.L_x_107) ;  /* 0xfffffffc00fc7947 */ /* 0x000fc0000383ffff */
[----:B------:R-:W-:-:S00]  /*4600*/  NOP ;  /* 0x0000000000007918 */ /* 0x000fc00000000000 */
[----:B------:R-:W-:-:S00]  /*4610*/  NOP ;  /* 0x0000000000007918 */ /* 0x000fc00000000000 */
[----:B------:R-:W-:-:S00]  /*4620*/  NOP ;  /* 0x0000000000007918 */ /* 0x000fc00000000000 */
[----:B------:R-:W-:-:S00]  /*4630*/  NOP ;  /* 0x0000000000007918 */ /* 0x000fc00000000000 */
[----:B------:R-:W-:-:S00]  /*4640*/  NOP ;  /* 0x0000000000007918 */ /* 0x000fc00000000000 */
[----:B------:R-:W-:-:S00]  /*4650*/  NOP ;  /* 0x0000000000007918 */ /* 0x000fc00000000000 */
[----:B------:R-:W-:-:S00]  /*4660*/  NOP ;  /* 0x0000000000007918 */ /* 0x000fc00000000000 */
[----:B------:R-:W-:-:S00]  /*4670*/  NOP ;  /* 0x0000000000007918 */ /* 0x000fc00000000000 */
.L_x_112:


//--------------------- .nv.shared._Z23attention_fwd_bf16_wmmaILi64EEvPK13__nv_bfloat16S2_S2_PS0_iiiiif --------------------------
	.section	.nv.shared._Z23attention_fwd_bf16_wmmaILi64EEvPK13__nv_bfloat16S2_S2_PS0_iiiiif,"aw",@nobits
	.sectionflags	@""
	.align	16
.nv.shared._Z23attention_fwd_bf16_wmmaILi64EEvPK13__nv_bfloat16S2_S2_PS0_iiiiif:
	.zero		2048


//--------------------- .nv.shared.reserved.0     --------------------------
	.section	.nv.shared.reserved.0,"aw",@nobits
	.weak		__nv_reservedSMEM_offset_0_alias
	.size		__nv_reservedSMEM_offset_0_alias, 0, 64
	.other		__nv_reservedSMEM_offset_0_alias,@"STO_CUDA_RESERVED_SHARED STV_DEFAULT"
__nv_reservedSMEM_offset_0_alias:
	.zero		0
	.zero		64


//--------------------- .nv.constant0._Z23attention_fwd_bf16_wmmaILi64EEvPK13__nv_bfloat16S2_S2_PS0_iiiiif --------------------------
	.section	.nv.constant0._Z23attention_fwd_bf16_wmmaILi64EEvPK13__nv_bfloat16S2_S2_PS0_iiiiif,"a",@progbits
	.sectionflags	@""
	.align	4
.nv.constant0._Z23attention_fwd_bf16_wmmaILi64EEvPK13__nv_bfloat16S2_S2_PS0_iiiiif:
	.zero		952


//--------------------- SYMBOLS --------------------------

	.type		.nv.reservedSmem.offset0,@object
	.size		.nv.reservedSmem.offset0,0x4
	.type		.nv.reservedSmem.cap,@object
	.size		.nv.reservedSmem.cap,0x4
